// auto-generated by cutlass_sweep.fmha — config: {"arch": "sm_90", "direction": "fwd", "dtype": "bf16", "head_dim": 80, "mask": "none", "schedule": "cooperative", "tile_kv": 64, "tile_q": 128}
#include "cutlass/cutlass.h"
#include "cute/tensor.hpp"
#include "cutlass/device_kernel.h"
#include "cutlass/kernel_hardware_info.h"
#include "88_hopper_fmha/collective/fmha_fusion.hpp"
#include "88_hopper_fmha/kernel/fmha_kernel_builder.hpp"

using namespace cute;
using Element = cutlass::bfloat16_t;
using TileShape = Shape<_128, _64, _80>;
using StrideQ = cute::tuple<int, _1, cute::tuple<int, int>>;
using StrideK = cute::tuple<int, _1, cute::tuple<int, int>>;
using StrideV = cute::tuple<int, cute::_1, cute::tuple<int, int>>;

using Kernel = typename cutlass::fmha::kernel::FmhaBuilder<
    Element, float, float,
    TileShape, StrideQ, StrideK, StrideV,
    cutlass::fmha::collective::DefaultFusion,
    cutlass::gemm::KernelTmaWarpSpecializedCooperative
  >::Kernel;

auto* _anchor = &cutlass::device_kernel<Kernel>;


// ===== COMPILED SASS (sm_90a) =====

	.target	sm_90a

	.elftype	@"ET_EXEC"


//--------------------- .note.nv.tkinfo           --------------------------
	.section	.note.nv.tkinfo,"",@"SHT_NOTE"
	.sectionflags	@"SHF_NOTE_NV_TKINFO"
	.tkinfo
        /*0018*/ 	.word	0x00000002
        /*0030*/ 	.string	""
        /*0030*/ 	.string	"ptxas"
        /*0030*/ 	.string	"Cuda compilation tools, release 13.0, V13.0.88"
        /*0030*/ 	.string	"Build cuda_13.0.r13.0/compiler.36424714_0"
        /*0030*/ 	.string	"-arch sm_90a -m 64 "



//--------------------- .note.nv.cuinfo           --------------------------
	.section	.note.nv.cuinfo,"",@"SHT_NOTE"
	.sectionflags	@"SHF_NOTE_NV_CUINFO"
        /*0018*/ 	.short	0x0002
        /*001a*/ 	.short	0x005a
        /*001c*/ 	.short	0x0082
	.zero		2


//--------------------- .nv.info                  --------------------------
	.section	.nv.info,"",@"SHT_CUDA_INFO"
	.align	4


	//----- nvinfo : EIATTR_REGCOUNT
	.align		4
        /*0000*/ 	.byte	0x04, 0x2f
        /*0002*/ 	.short	(.L_16 - .L_15)
	.align		4
.L_15:
        /*0004*/ 	.word	index@(_ZN7cutlass13device_kernelINS_4fmha6kernel28FmhaKernelTmaWarpSpecializedINS1_10collective30FmhaMainloopTmaWarpSpecializedINS_10bfloat16_tEffN4cute5tupleIJNS7_1CILi128EEENS9_ILi64EEENS9_ILi80EEEEEENS8_IJiNS9_ILi1EEENS8_IJiiEEEEEESG_SG_NS4_13DefaultFusionEJEEENS4_15FmhaFwdEpilogueIS6_fNS8_IJSB_SC_SB_EEEEENS2_23IndividualTileSchedulerEJEEEEEvNT_6ParamsE)
        /*0008*/ 	.word	0x000000a8


	//----- nvinfo : EIATTR_FRAME_SIZE
	.align		4
.L_16:
        /*000c*/ 	.byte	0x04, 0x11
        /*000e*/ 	.short	(.L_18 - .L_17)
	.align		4
.L_17:
        /*0010*/ 	.word	index@($__internal_0_$__cuda_sm20_rcp_rn_f32_slowpath)
        /*0014*/ 	.word	0x00000000


	//----- nvinfo : EIATTR_FRAME_SIZE
	.align		4
.L_18:
        /*0018*/ 	.byte	0x04, 0x11
        /*001a*/ 	.short	(.L_20 - .L_19)
	.align		4
.L_19:
        /*001c*/ 	.word	index@(_ZN7cutlass13device_kernelINS_4fmha6kernel28FmhaKernelTmaWarpSpecializedINS1_10collective30FmhaMainloopTmaWarpSpecializedINS_10bfloat16_tEffN4cute5tupleIJNS7_1CILi128EEENS9_ILi64EEENS9_ILi80EEEEEENS8_IJiNS9_ILi1EEENS8_IJiiEEEEEESG_SG_NS4_13DefaultFusionEJEEENS4_15FmhaFwdEpilogueIS6_fNS8_IJSB_SC_SB_EEEEENS2_23IndividualTileSchedulerEJEEEEEvNT_6ParamsE)
        /*0020*/ 	.word	0x00000000


	//----- nvinfo : EIATTR_MIN_STACK_SIZE
	.align		4
.L_20:
        /*0024*/ 	.byte	0x04, 0x12
        /*0026*/ 	.short	(.L_22 - .L_21)
	.align		4
.L_21:
        /*0028*/ 	.word	index@(_ZN7cutlass13device_kernelINS_4fmha6kernel28FmhaKernelTmaWarpSpecializedINS1_10collective30FmhaMainloopTmaWarpSpecializedINS_10bfloat16_tEffN4cute5tupleIJNS7_1CILi128EEENS9_ILi64EEENS9_ILi80EEEEEENS8_IJiNS9_ILi1EEENS8_IJiiEEEEEESG_SG_NS4_13DefaultFusionEJEEENS4_15FmhaFwdEpilogueIS6_fNS8_IJSB_SC_SB_EEEEENS2_23IndividualTileSchedulerEJEEEEEvNT_6ParamsE)
        /*002c*/ 	.word	0x00000000
.L_22:


//--------------------- .nv.compat                --------------------------
	.section	.nv.compat,"",@"SHT_CUDA_COMPAT_INFO"
	.align	4
        /*0000*/ 	.byte	0x02, 0x09, 0x01, 0x00, 0x02, 0x02, 0x04, 0x00, 0x02, 0x05, 0x05, 0x00, 0x03, 0x07, 0x01, 0x01
        /*0010*/ 	.byte	0x02, 0x03, 0x01, 0x00, 0x02, 0x06, 0x01, 0x00, 0x04, 0x0b, 0x08, 0x00, 0x00, 0x00, 0x00, 0x00
        /*0020*/ 	.byte	0x00, 0x00, 0x00, 0x00


//--------------------- .nv.info._ZN7cutlass13device_kernelINS_4fmha6kernel28FmhaKernelTmaWarpSpecializedINS1_10collective30FmhaMainloopTmaWarpSpecializedINS_10bfloat16_tEffN4cute5tupleIJNS7_1CILi128EEENS9_ILi64EEENS9_ILi80EEEEEENS8_IJiNS9_ILi1EEENS8_IJiiEEEEEESG_SG_NS4_13DefaultFusionEJEEENS4_15FmhaFwdEpilogueIS6_fNS8_IJSB_SC_SB_EEEEENS2_23IndividualTileSchedulerEJEEEEEvNT_6ParamsE --------------------------
	.section	.nv.info._ZN7cutlass13device_kernelINS_4fmha6kernel28FmhaKernelTmaWarpSpecializedINS1_10collective30FmhaMainloopTmaWarpSpecializedINS_10bfloat16_tEffN4cute5tupleIJNS7_1CILi128EEENS9_ILi64EEENS9_ILi80EEEEEENS8_IJiNS9_ILi1EEENS8_IJiiEEEEEESG_SG_NS4_13DefaultFusionEJEEENS4_15FmhaFwdEpilogueIS6_fNS8_IJSB_SC_SB_EEEEENS2_23IndividualTileSchedulerEJEEEEEvNT_6ParamsE,"",@"SHT_CUDA_INFO"
	.sectionflags	@""
	.align	4


	//----- nvinfo : EIATTR_CUDA_API_VERSION
	.align		4
        /*0000*/ 	.byte	0x04, 0x37
        /*0002*/ 	.short	(.L_24 - .L_23)
.L_23:
        /*0004*/ 	.word	0x00000082


	//----- nvinfo : EIATTR_KPARAM_INFO
	.align		4
.L_24:
        /*0008*/ 	.byte	0x04, 0x17
        /*000a*/ 	.short	(.L_26 - .L_25)
.L_25:
        /*000c*/ 	.word	0x00000000
        /*0010*/ 	.short	0x0000
        /*0012*/ 	.short	0x0070
        /*0014*/ 	.byte	0x00, 0xf0, 0x01, 0x20


	//----- nvinfo : EIATTR_SPARSE_MMA_MASK
	.align		4
.L_26:
        /*0018*/ 	.byte	0x03, 0x50
        /*001a*/ 	.short	0x0000


	//----- nvinfo : EIATTR_MAXREG_COUNT
	.align		4
        /*001c*/ 	.byte	0x03, 0x1b
        /*001e*/ 	.short	0x00a8


	//----- nvinfo : EIATTR_NUM_BARRIERS
	.align		4
        /*0020*/ 	.byte	0x02, 0x4c
        /*0022*/ 	.byte	0x02
	.zero		1


	//----- nvinfo : EIATTR_EXTERNS
	.align		4
        /*0024*/ 	.byte	0x04, 0x0f
        /*0026*/ 	.short	(.L_28 - .L_27)


	//   ....[0]....
	.align		4
.L_27:
        /*0028*/ 	.word	index@(__assertfail)


	//----- nvinfo : EIATTR_MERCURY_ISA_VERSION
	.align		4
.L_28:
        /*002c*/ 	.byte	0x03, 0x5f
        /*002e*/ 	.short	0x0101


	//----- nvinfo : EIATTR_INT_WARP_WIDE_INSTR_OFFSETS
	.align		4
        /*0030*/ 	.byte	0x04, 0x31
        /*0032*/ 	.short	(.L_30 - .L_29)


	//   ....[0]....
.L_29:
        /*0034*/ 	.word	0x000006f0


	//   ....[1]....
        /*0038*/ 	.word	0x00000700


	//   ....[2]....
        /*003c*/ 	.word	0x00000710


	//   ....[3]....
        /*0040*/ 	.word	0x00000720


	//   ....[4]....
        /*0044*/ 	.word	0x00000790


	//----- nvinfo : EIATTR_COOP_GROUP_MASK_REGIDS
	.align		4
.L_30:
        /*0048*/ 	.byte	0x04, 0x29
        /*004a*/ 	.short	(.L_32 - .L_31)


	//   ....[0]....
.L_31:
        /*004c*/ 	.word	0xffffffff


	//   ....[1]....
        /*0050*/ 	.word	0xffffffff


	//   ....[2]....
        /*0054*/ 	.word	0xffffffff


	//   ....[3]....
        /*0058*/ 	.word	0xffffffff


	//   ....[4]....
        /*005c*/ 	.word	0xffffffff


	//   ....[5]....
        /*0060*/ 	.word	0xffffffff


	//   ....[6]....
        /*0064*/ 	.word	0xffffffff


	//   ....[7]....
        /*0068*/ 	.word	0xffffffff


	//   ....[8]....
        /*006c*/ 	.word	0xffffffff


	//   ....[9]....
        /*0070*/ 	.word	0xffffffff


	//   ....[10]....
        /*0074*/ 	.word	0xffffffff


	//   ....[11]....
        /*0078*/ 	.word	0xffffffff


	//   ....[12]....
        /*007c*/ 	.word	0xffffffff


	//   ....[13]....
        /*0080*/ 	.word	0xffffffff


	//   ....[14]....
        /*0084*/ 	.word	0xffffffff


	//   ....[15]....
        /*0088*/ 	.word	0xffffffff


	//   ....[16]....
        /*008c*/ 	.word	0xffffffff


	//   ....[17]....
        /*0090*/ 	.word	0xffffffff


	//----- nvinfo : EIATTR_COOP_GROUP_INSTR_OFFSETS
	.align		4
.L_32:
        /*0094*/ 	.byte	0x04, 0x28
        /*0096*/ 	.short	(.L_34 - .L_33)


	//   ....[0]....
.L_33:
        /*0098*/ 	.word	0x00000050


	//   ....[1]....
        /*009c*/ 	.word	0x00000080


	//   ....[2]....
        /*00a0*/ 	.word	0x000001b0


	//   ....[3]....
        /*00a4*/ 	.word	0x00000370


	//   ....[4]....
        /*00a8*/ 	.word	0x00000530


	//   ....[5]....
        /*00ac*/ 	.word	0x00000690


	//   ....[6]....
        /*00b0*/ 	.word	0x00001200


	//   ....[7]....
        /*00b4*/ 	.word	0x00001230


	//   ....[8]....
        /*00b8*/ 	.word	0x000014b0


	//   ....[9]....
        /*00bc*/ 	.word	0x00001600


	//   ....[10]....
        /*00c0*/ 	.word	0x00002c90


	//   ....[11]....
        /*00c4*/ 	.word	0x00002cc0


	//   ....[12]....
        /*00c8*/ 	.word	0x00002db0


	//   ....[13]....
        /*00cc*/ 	.word	0x00002f80


	//   ....[14]....
        /*00d0*/ 	.word	0x00004700


	//   ....[15]....
        /*00d4*/ 	.word	0x00004740


	//   ....[16]....
        /*00d8*/ 	.word	0x00004780


	//   ....[17]....
        /*00dc*/ 	.word	0x00004790


	//----- nvinfo : EIATTR_REG_RECONFIG
	.align		4
.L_34:
        /*00e0*/ 	.byte	0x01, 0x54
	.zero		2


	//----- nvinfo : EIATTR_SYSCALL_OFFSETS
	.align		4
        /*00e4*/ 	.byte	0x04, 0x46
        /*00e6*/ 	.short	(.L_36 - .L_35)


	//   ....[0]....
.L_35:
        /*00e8*/ 	.word	0x000051f0


	//   ....[1]....
        /*00ec*/ 	.word	0x00005350


	//----- nvinfo : EIATTR_MBARRIER_INSTR_OFFSETS
	.align		4
.L_36:
        /*00f0*/ 	.byte	0x04, 0x39
        /*00f2*/ 	.short	(.L_38 - .L_37)


	//   ....[0]....
.L_37:
        /*00f4*/ 	.word	0x00000320
        /*00f8*/ 	.word	0x000000ff
        /*00fc*/ 	.word	0x00011850
        /*0100*/ 	.short	0x0100
        /*0102*/ 	.byte	0x0b
	.zero		1


	//   ....[1]....
        /*0104*/ 	.word	0x00000330
        /*0108*/ 	.word	0x000000ff
        /*010c*/ 	.word	0x00011860
        /*0110*/ 	.short	0x0100
        /*0112*/ 	.byte	0x0b
	.zero		1


	//   ....[2]....
        /*0114*/ 	.word	0x00000340
        /*0118*/ 	.word	0x000000ff
        /*011c*/ 	.word	0x00011858
        /*0120*/ 	.short	0x0100
        /*0122*/ 	.byte	0x0b
	.zero		1


	//   ....[3]....
        /*0124*/ 	.word	0x00000350
        /*0128*/ 	.word	0x000000ff
        /*012c*/ 	.word	0x00011868
        /*0130*/ 	.short	0x0100
        /*0132*/ 	.byte	0x0b
	.zero		1


	//   ....[4]....
        /*0134*/ 	.word	0x00000480
        /*0138*/ 	.word	0x000000ff
        /*013c*/ 	.word	0x00011800
        /*0140*/ 	.short	0x0100
        /*0142*/ 	.byte	0x0b
	.zero		1


	//   ....[5]....
        /*0144*/ 	.word	0x00000490
        /*0148*/ 	.word	0x000000ff
        /*014c*/ 	.word	0x00011828
        /*0150*/ 	.short	0x0100
        /*0152*/ 	.byte	0x0b
	.zero		1


	//   ....[6]....
        /*0154*/ 	.word	0x000004a0
        /*0158*/ 	.word	0x000000ff
        /*015c*/ 	.word	0x00011808
        /*0160*/ 	.short	0x0100
        /*0162*/ 	.byte	0x0b
	.zero		1


	//   ....[7]....
        /*0164*/ 	.word	0x000004b0
        /*0168*/ 	.word	0x000000ff
        /*016c*/ 	.word	0x00011830
        /*0170*/ 	.short	0x0100
        /*0172*/ 	.byte	0x0b
	.zero		1


	//   ....[8]....
        /*0174*/ 	.word	0x000004c0
        /*0178*/ 	.word	0x000000ff
        /*017c*/ 	.word	0x00011810
        /*0180*/ 	.short	0x0100
        /*0182*/ 	.byte	0x0b
	.zero		1


	//   ....[9]....
        /*0184*/ 	.word	0x000004d0
        /*0188*/ 	.word	0x000000ff
        /*018c*/ 	.word	0x00011838
        /*0190*/ 	.short	0x0100
        /*0192*/ 	.byte	0x0b
	.zero		1


	//   ....[10]....
        /*0194*/ 	.word	0x000004e0
        /*0198*/ 	.word	0x000000ff
        /*019c*/ 	.word	0x00011818
        /*01a0*/ 	.short	0x0100
        /*01a2*/ 	.byte	0x0b
	.zero		1


	//   ....[11]....
        /*01a4*/ 	.word	0x000004f0
        /*01a8*/ 	.word	0x000000ff
        /*01ac*/ 	.word	0x00011840
        /*01b0*/ 	.short	0x0100
        /*01b2*/ 	.byte	0x0b
	.zero		1


	//   ....[12]....
        /*01b4*/ 	.word	0x00000500
        /*01b8*/ 	.word	0x000000ff
        /*01bc*/ 	.word	0x00011820
        /*01c0*/ 	.short	0x0100
        /*01c2*/ 	.byte	0x0b
	.zero		1


	//   ....[13]....
        /*01c4*/ 	.word	0x00000510
        /*01c8*/ 	.word	0x000000ff
        /*01cc*/ 	.word	0x00011848
        /*01d0*/ 	.short	0x0100
        /*01d2*/ 	.byte	0x0b
	.zero		1


	//   ....[14]....
        /*01d4*/ 	.word	0x00000640
        /*01d8*/ 	.word	0x000000ff
        /*01dc*/ 	.word	0x00011870
        /*01e0*/ 	.short	0x0100
        /*01e2*/ 	.byte	0x0b
	.zero		1


	//   ....[15]....
        /*01e4*/ 	.word	0x00000650
        /*01e8*/ 	.word	0x000000ff
        /*01ec*/ 	.word	0x00011880
        /*01f0*/ 	.short	0x0100
        /*01f2*/ 	.byte	0x0b
	.zero		1


	//   ....[16]....
        /*01f4*/ 	.word	0x00000660
        /*01f8*/ 	.word	0x000000ff
        /*01fc*/ 	.word	0x00011878
        /*0200*/ 	.short	0x0100
        /*0202*/ 	.byte	0x0b
	.zero		1


	//   ....[17]....
        /*0204*/ 	.word	0x00000670
        /*0208*/ 	.word	0x000000ff
        /*020c*/ 	.word	0x00011888
        /*0210*/ 	.short	0x0100
        /*0212*/ 	.byte	0x0b
	.zero		1


	//   ....[18]....
        /*0214*/ 	.word	0x000007b0
        /*0218*/ 	.word	0x000000ff
        /*021c*/ 	.word	0x00011890
        /*0220*/ 	.short	0x0100
        /*0222*/ 	.byte	0x08
	.zero		1


	//   ....[19]....
        /*0224*/ 	.word	0x000007c0
        /*0228*/ 	.word	0x000000ff
        /*022c*/ 	.word	0x00011898
        /*0230*/ 	.short	0x0100
        /*0232*/ 	.byte	0x08
	.zero		1


	//   ....[20]....
        /*0234*/ 	.word	0x000007d0
        /*0238*/ 	.word	0x000000ff
        /*023c*/ 	.word	0x000118a0
        /*0240*/ 	.short	0x0100
        /*0242*/ 	.byte	0x08
	.zero		1


	//   ....[21]....
        /*0244*/ 	.word	0x000007e0
        /*0248*/ 	.word	0x000000ff
        /*024c*/ 	.word	0x000118a8
        /*0250*/ 	.short	0x0100
        /*0252*/ 	.byte	0x08
	.zero		1


	//   ....[22]....
        /*0254*/ 	.word	0x000008e0
        /*0258*/ 	.word	0x000000ff
        /*025c*/ 	.word	0x000118c0
        /*0260*/ 	.short	0x0100
        /*0262*/ 	.byte	0x0b
	.zero		1


	//   ....[23]....
        /*0264*/ 	.word	0x000008f0
        /*0268*/ 	.word	0x000000ff
        /*026c*/ 	.word	0x000118e0
        /*0270*/ 	.short	0x0100
        /*0272*/ 	.byte	0x0b
	.zero		1


	//   ....[24]....
        /*0274*/ 	.word	0x00000900
        /*0278*/ 	.word	0x000000ff
        /*027c*/ 	.word	0x000118c8
        /*0280*/ 	.short	0x0100
        /*0282*/ 	.byte	0x0b
	.zero		1


	//   ....[25]....
        /*0284*/ 	.word	0x00000910
        /*0288*/ 	.word	0x000000ff
        /*028c*/ 	.word	0x000118e8
        /*0290*/ 	.short	0x0100
        /*0292*/ 	.byte	0x0b
	.zero		1


	//   ....[26]....
        /*0294*/ 	.word	0x00000920
        /*0298*/ 	.word	0x000000ff
        /*029c*/ 	.word	0x000118d0
        /*02a0*/ 	.short	0x0100
        /*02a2*/ 	.byte	0x0b
	.zero		1


	//   ....[27]....
        /*02a4*/ 	.word	0x00000930
        /*02a8*/ 	.word	0x000000ff
        /*02ac*/ 	.word	0x000118f0
        /*02b0*/ 	.short	0x0100
        /*02b2*/ 	.byte	0x0b
	.zero		1


	//   ....[28]....
        /*02b4*/ 	.word	0x00000940
        /*02b8*/ 	.word	0x000000ff
        /*02bc*/ 	.word	0x000118d8
        /*02c0*/ 	.short	0x0100
        /*02c2*/ 	.byte	0x0b
	.zero		1


	//   ....[29]....
        /*02c4*/ 	.word	0x00000950
        /*02c8*/ 	.word	0x000000ff
        /*02cc*/ 	.word	0x000118f8
        /*02d0*/ 	.short	0x0100
        /*02d2*/ 	.byte	0x0b
	.zero		1


	//   ....[30]....
        /*02d4*/ 	.word	0x00000d50
        /*02d8*/ 	.word	0x000000ff
        /*02dc*/ 	.word	0x00011850
        /*02e0*/ 	.short	0x010a
        /*02e2*/ 	.byte	0x07
	.zero		1


	//   ....[31]....
        /*02e4*/ 	.word	0x00000da0
        /*02e8*/ 	.word	0x000000ff
        /*02ec*/ 	.word	0x00011800
        /*02f0*/ 	.short	0x010a
        /*02f2*/ 	.byte	0x24
	.zero		1


	//   ....[32]....
        /*02f4*/ 	.word	0x00000e30
        /*02f8*/ 	.word	0x000000ff
        /*02fc*/ 	.word	0x00000000
        /*0300*/ 	.short	0x010a
        /*0302*/ 	.byte	0x0a
	.zero		1


	//   ....[33]....
        /*0304*/ 	.word	0x00002050
        /*0308*/ 	.word	0x00000016
        /*030c*/ 	.word	0x00000000
        /*0310*/ 	.short	0x0101
        /*0312*/ 	.byte	0x1d
	.zero		1


	//   ....[34]....
        /*0314*/ 	.word	0x000020f0
        /*0318*/ 	.word	0x000000ff
        /*031c*/ 	.word	0x00011808
        /*0320*/ 	.short	0x010a
        /*0322*/ 	.byte	0x24
	.zero		1


	//   ....[35]....
        /*0324*/ 	.word	0x000027c0
        /*0328*/ 	.word	0x000000ff
        /*032c*/ 	.word	0x00000000
        /*0330*/ 	.short	0x0101
        /*0332*/ 	.byte	0x07
	.zero		1


	//   ....[36]....
        /*0334*/ 	.word	0x00002900
        /*0338*/ 	.word	0x000000ff
        /*033c*/ 	.word	0x00011800
        /*0340*/ 	.short	0x010a
        /*0342*/ 	.byte	0x0a
	.zero		1


	//   ....[37]....
        /*0344*/ 	.word	0x00003b00
        /*0348*/ 	.word	0x000000ff
        /*034c*/ 	.word	0x00011800
        /*0350*/ 	.short	0x010a
        /*0352*/ 	.byte	0x0a
	.zero		1


	//   ....[38]....
        /*0354*/ 	.word	0x00003e90
        /*0358*/ 	.word	0x000000ff
        /*035c*/ 	.word	0x00011800
        /*0360*/ 	.short	0x010a
        /*0362*/ 	.byte	0x0a
	.zero		1


	//   ....[39]....
        /*0364*/ 	.word	0x00004550
        /*0368*/ 	.word	0x000000ff
        /*036c*/ 	.word	0x00000000
        /*0370*/ 	.short	0x0101
        /*0372*/ 	.byte	0x0a
	.zero		1


	//   ....[40]....
        /*0374*/ 	.word	0x00004600
        /*0378*/ 	.word	0x000000ff
        /*037c*/ 	.word	0x00000000
        /*0380*/ 	.short	0x0101
        /*0382*/ 	.byte	0x04
	.zero		1


	//   ....[41]....
        /*0384*/ 	.word	0x00004d60
        /*0388*/ 	.word	0x000000ff
        /*038c*/ 	.word	0x00011898
        /*0390*/ 	.short	0x010a
        /*0392*/ 	.byte	0x04
	.zero		1


	//   ....[42]....
        /*0394*/ 	.word	0x00005fe0
        /*0398*/ 	.word	0x00000000
        /*039c*/ 	.word	0x00011890
        /*03a0*/ 	.short	0x0101
        /*03a2*/ 	.byte	0x24
	.zero		1


	//   ....[43]....
        /*03a4*/ 	.word	0x00006130
        /*03a8*/ 	.word	0x00000003
        /*03ac*/ 	.word	0x00011860
        /*03b0*/ 	.short	0x010a
        /*03b2*/ 	.byte	0x3f
	.zero		1


	//   ....[44]....
        /*03b4*/ 	.word	0x00006530
        /*03b8*/ 	.word	0x00000000
        /*03bc*/ 	.word	0x00011828
        /*03c0*/ 	.short	0x010a
        /*03c2*/ 	.byte	0x3f
	.zero		1


	//   ....[45]....
        /*03c4*/ 	.word	0x00006930
        /*03c8*/ 	.word	0x00000004
        /*03cc*/ 	.word	0x00011860
        /*03d0*/ 	.short	0x010a
        /*03d2*/ 	.byte	0x3f
	.zero		1


	//   ....[46]....
        /*03d4*/ 	.word	0x00006d60
        /*03d8*/ 	.word	0x00000003
        /*03dc*/ 	.word	0x00011828
        /*03e0*/ 	.short	0x010a
        /*03e2*/ 	.byte	0x3f
	.zero		1


	//   ....[47]....
        /*03e4*/ 	.word	0x00007250
        /*03e8*/ 	.word	0x00000006
        /*03ec*/ 	.word	0x00011828
        /*03f0*/ 	.short	0x010a
        /*03f2*/ 	.byte	0x3f
	.zero		1


	//   ....[48]....
        /*03f4*/ 	.word	0x00007680
        /*03f8*/ 	.word	0x00000006
        /*03fc*/ 	.word	0x00011828
        /*0400*/ 	.short	0x010a
        /*0402*/ 	.byte	0x3f
	.zero		1


	//   ....[49]....
        /*0404*/ 	.word	0x00007aa0
        /*0408*/ 	.word	0x00000003
        /*040c*/ 	.word	0x00011850
        /*0410*/ 	.short	0x010a
        /*0412*/ 	.byte	0x3f
	.zero		1


	//   ....[50]....
        /*0414*/ 	.word	0x00007b00
        /*0418*/ 	.word	0x00000003
        /*041c*/ 	.word	0x00011800
        /*0420*/ 	.short	0x010a
        /*0422*/ 	.byte	0x3f
	.zero		1


	//   ....[51]....
        /*0424*/ 	.word	0x00007b60
        /*0428*/ 	.word	0x00000003
        /*042c*/ 	.word	0x00000000
        /*0430*/ 	.short	0x010a
        /*0432*/ 	.byte	0x3f
	.zero		1


	//   ....[52]....
        /*0434*/ 	.word	0x00007bc0
        /*0438*/ 	.word	0x00000005
        /*043c*/ 	.word	0x00011808
        /*0440*/ 	.short	0x010a
        /*0442*/ 	.byte	0x3f
	.zero		1


	//   ....[53]....
        /*0444*/ 	.word	0x00007c20
        /*0448*/ 	.word	0x00000004
        /*044c*/ 	.word	0x00011800
        /*0450*/ 	.short	0x010a
        /*0452*/ 	.byte	0x3f
	.zero		1


	//   ....[54]....
        /*0454*/ 	.word	0x00007c80
        /*0458*/ 	.word	0x00000008
        /*045c*/ 	.word	0x00011800
        /*0460*/ 	.short	0x010a
        /*0462*/ 	.byte	0x3f
	.zero		1


	//   ....[55]....
        /*0464*/ 	.word	0x00007ce0
        /*0468*/ 	.word	0x00000003
        /*046c*/ 	.word	0x00011898
        /*0470*/ 	.short	0x010a
        /*0472*/ 	.byte	0x3f
	.zero		1


	//   ....[56]....
        /*0474*/ 	.word	0x00007d30
        /*0478*/ 	.word	0x00000003
        /*047c*/ 	.word	0x00011860
        /*0480*/ 	.short	0x010a
        /*0482*/ 	.byte	0x3f
	.zero		1


	//   ....[57]....
        /*0484*/ 	.word	0x00007d80
        /*0488*/ 	.word	0x00000000
        /*048c*/ 	.word	0x00011828
        /*0490*/ 	.short	0x010a
        /*0492*/ 	.byte	0x3f
	.zero		1


	//   ....[58]....
        /*0494*/ 	.word	0x00007dd0
        /*0498*/ 	.word	0x00000004
        /*049c*/ 	.word	0x00011860
        /*04a0*/ 	.short	0x010a
        /*04a2*/ 	.byte	0x3f
	.zero		1


	//   ....[59]....
        /*04a4*/ 	.word	0x00007e20
        /*04a8*/ 	.word	0x00000003
        /*04ac*/ 	.word	0x00011828
        /*04b0*/ 	.short	0x010a
        /*04b2*/ 	.byte	0x3f
	.zero		1


	//   ....[60]....
        /*04b4*/ 	.word	0x00007e70
        /*04b8*/ 	.word	0x00000006
        /*04bc*/ 	.word	0x00011828
        /*04c0*/ 	.short	0x010a
        /*04c2*/ 	.byte	0x3f
	.zero		1


	//   ....[61]....
        /*04c4*/ 	.word	0x00007ec0
        /*04c8*/ 	.word	0x00000006
        /*04cc*/ 	.word	0x00011828
        /*04d0*/ 	.short	0x010a
        /*04d2*/ 	.byte	0x3f
	.zero		1


	//----- nvinfo : EIATTR_NUM_MBARRIERS
	.align		4
.L_38:
        /*04d4*/ 	.byte	0x03, 0x38
        /*04d6*/ 	.short	0x001e


	//----- nvinfo : EIATTR_EXIT_INSTR_OFFSETS
	.align		4
        /*04d8*/ 	.byte	0x04, 0x1c
        /*04da*/ 	.short	(.L_40 - .L_39)


	//   ....[0]....
.L_39:
        /*04dc*/ 	.word	0x000009f0


	//   ....[1]....
        /*04e0*/ 	.word	0x00005ff0


	//   ....[2]....
        /*04e4*/ 	.word	0x00006030


	//   ....[3]....
        /*04e8*/ 	.word	0x00007120


	//   ....[4]....
        /*04ec*/ 	.word	0x00007a80


	//----- nvinfo : EIATTR_MAX_THREADS
	.align		4
.L_40:
        /*04f0*/ 	.byte	0x04, 0x05
        /*04f2*/ 	.short	(.L_42 - .L_41)
.L_41:
        /*04f4*/ 	.word	0x00000180
        /*04f8*/ 	.word	0x00000001
        /*04fc*/ 	.word	0x00000001


	//----- nvinfo : EIATTR_CRS_STACK_SIZE
	.align		4
.L_42:
        /*0500*/ 	.byte	0x04, 0x1e
        /*0502*/ 	.short	(.L_44 - .L_43)
.L_43:
        /*0504*/ 	.word	0x00000000


	//----- nvinfo : EIATTR_CBANK_PARAM_SIZE
	.align		4
.L_44:
        /*0508*/ 	.byte	0x03, 0x19
        /*050a*/ 	.short	0x0870


	//----- nvinfo : EIATTR_PARAM_CBANK
	.align		4
        /*050c*/ 	.byte	0x04, 0x0a
        /*050e*/ 	.short	(.L_46 - .L_45)
	.align		4
.L_45:
        /*0510*/ 	.word	index@(.nv.constant0._ZN7cutlass13device_kernelINS_4fmha6kernel28FmhaKernelTmaWarpSpecializedINS1_10collective30FmhaMainloopTmaWarpSpecializedINS_10bfloat16_tEffN4cute5tupleIJNS7_1CILi128EEENS9_ILi64EEENS9_ILi80EEEEEENS8_IJiNS9_ILi1EEENS8_IJiiEEEEEESG_SG_NS4_13DefaultFusionEJEEENS4_15FmhaFwdEpilogueIS6_fNS8_IJSB_SC_SB_EEEEENS2_23IndividualTileSchedulerEJEEEEEvNT_6ParamsE)
        /*0514*/ 	.short	0x0210
        /*0516*/ 	.short	0x0870


	//----- nvinfo : EIATTR_SW_WAR
	.align		4
.L_46:
        /*0518*/ 	.byte	0x04, 0x36
        /*051a*/ 	.short	(.L_48 - .L_47)
.L_47:
        /*051c*/ 	.word	0x00000008
.L_48:


//--------------------- .nv.callgraph             --------------------------
	.section	.nv.callgraph,"",@"SHT_CUDA_CALLGRAPH"
	.align	4
	.sectionentsize	8
	.align		4
        /*0000*/ 	.word	0x00000000
	.align		4
        /*0004*/ 	.word	0xffffffff
	.align		4
        /*0008*/ 	.word	index@(_ZN7cutlass13device_kernelINS_4fmha6kernel28FmhaKernelTmaWarpSpecializedINS1_10collective30FmhaMainloopTmaWarpSpecializedINS_10bfloat16_tEffN4cute5tupleIJNS7_1CILi128EEENS9_ILi64EEENS9_ILi80EEEEEENS8_IJiNS9_ILi1EEENS8_IJiiEEEEEESG_SG_NS4_13DefaultFusionEJEEENS4_15FmhaFwdEpilogueIS6_fNS8_IJSB_SC_SB_EEEEENS2_23IndividualTileSchedulerEJEEEEEvNT_6ParamsE)
	.align		4
        /*000c*/ 	.word	index@(__assertfail)
	.align		4
        /*0010*/ 	.word	0x00000000
	.align		4
        /*0014*/ 	.word	0xfffffffe
	.align		4
        /*0018*/ 	.word	0x00000000
	.align		4
        /*001c*/ 	.word	0xfffffffd
	.align		4
        /*0020*/ 	.word	0x00000000
	.align		4
        /*0024*/ 	.word	0xfffffffc


//--------------------- .nv.constant4             --------------------------
	.section	.nv.constant4,"a",@progbits
	.align	8
	.align		8
.nv.constant4:
        /*0000*/ 	.dword	__assertfail
	.align		8
        /*0008*/ 	.dword	__unnamed_1
	.align		8
        /*0010*/ 	.dword	__unnamed_2
	.align		8
        /*0018*/ 	.dword	_ZN39_INTERNAL_28f780e4_4_k_cu_50dd8af4_27484cuda3std3__45__cpo5beginE
	.align		8
        /*0020*/ 	.dword	_ZN39_INTERNAL_28f780e4_4_k_cu_50dd8af4_27484cuda3std3__45__cpo3endE
	.align		8
        /*0028*/ 	.dword	_ZN39_INTERNAL_28f780e4_4_k_cu_50dd8af4_27484cuda3std3__45__cpo6cbeginE
	.align		8
        /*0030*/ 	.dword	_ZN39_INTERNAL_28f780e4_4_k_cu_50dd8af4_27484cuda3std3__45__cpo4cendE
	.align		8
        /*0038*/ 	.dword	_ZN39_INTERNAL_28f780e4_4_k_cu_50dd8af4_27484cuda3std3__441_GLOBAL__N__28f780e4_4_k_cu_50dd8af4_27486ignoreE
	.align		8
        /*0040*/ 	.dword	_ZN39_INTERNAL_28f780e4_4_k_cu_50dd8af4_27484cuda3std3__419piecewise_constructE
	.align		8
        /*0048*/ 	.dword	_ZN39_INTERNAL_28f780e4_4_k_cu_50dd8af4_27484cuda3std3__48in_placeE
	.align		8
        /*0050*/ 	.dword	_ZN39_INTERNAL_28f780e4_4_k_cu_50dd8af4_27484cuda3std6ranges3__45__cpo4swapE
	.align		8
        /*0058*/ 	.dword	_ZN39_INTERNAL_28f780e4_4_k_cu_50dd8af4_27484cuda3std6ranges3__45__cpo9iter_moveE
	.align		8
        /*0060*/ 	.dword	_ZN39_INTERNAL_28f780e4_4_k_cu_50dd8af4_27484cute7productE
	.align		8
        /*0068*/ 	.dword	_ZN39_INTERNAL_28f780e4_4_k_cu_50dd8af4_27484cute1_E
	.align		8
        /*0070*/ 	.dword	$str$24
	.align		8
        /*0078*/ 	.dword	$str$25


//--------------------- .text._ZN7cutlass13device_kernelINS_4fmha6kernel28FmhaKernelTmaWarpSpecializedINS1_10collective30FmhaMainloopTmaWarpSpecializedINS_10bfloat16_tEffN4cute5tupleIJNS7_1CILi128EEENS9_ILi64EEENS9_ILi80EEEEEENS8_IJiNS9_ILi1EEENS8_IJiiEEEEEESG_SG_NS4_13DefaultFusionEJEEENS4_15FmhaFwdEpilogueIS6_fNS8_IJSB_SC_SB_EEEEENS2_23IndividualTileSchedulerEJEEEEEvNT_6ParamsE --------------------------
	.section	.text._ZN7cutlass13device_kernelINS_4fmha6kernel28FmhaKernelTmaWarpSpecializedINS1_10collective30FmhaMainloopTmaWarpSpecializedINS_10bfloat16_tEffN4cute5tupleIJNS7_1CILi128EEENS9_ILi64EEENS9_ILi80EEEEEENS8_IJiNS9_ILi1EEENS8_IJiiEEEEEESG_SG_NS4_13DefaultFusionEJEEENS4_15FmhaFwdEpilogueIS6_fNS8_IJSB_SC_SB_EEEEENS2_23IndividualTileSchedulerEJEEEEEvNT_6ParamsE,"ax",@progbits
	.align	128
.text._ZN7cutlass13device_kernelINS_4fmha6kernel28FmhaKernelTmaWarpSpecializedINS1_10collective30FmhaMainloopTmaWarpSpecializedINS_10bfloat16_tEffN4cute5tupleIJNS7_1CILi128EEENS9_ILi64EEENS9_ILi80EEEEEENS8_IJiNS9_ILi1EEENS8_IJiiEEEEEESG_SG_NS4_13DefaultFusionEJEEENS4_15FmhaFwdEpilogueIS6_fNS8_IJSB_SC_SB_EEEEENS2_23IndividualTileSchedulerEJEEEEEvNT_6ParamsE:
        .type           _ZN7cutlass13device_kernelINS_4fmha6kernel28FmhaKernelTmaWarpSpecializedINS1_10collective30FmhaMainloopTmaWarpSpecializedINS_10bfloat16_tEffN4cute5tupleIJNS7_1CILi128EEENS9_ILi64EEENS9_ILi80EEEEEENS8_IJiNS9_ILi1EEENS8_IJiiEEEEEESG_SG_NS4_13DefaultFusionEJEEENS4_15FmhaFwdEpilogueIS6_fNS8_IJSB_SC_SB_EEEEENS2_23IndividualTileSchedulerEJEEEEEvNT_6ParamsE,@function
        .size           _ZN7cutlass13device_kernelINS_4fmha6kernel28FmhaKernelTmaWarpSpecializedINS1_10collective30FmhaMainloopTmaWarpSpecializedINS_10bfloat16_tEffN4cute5tupleIJNS7_1CILi128EEENS9_ILi64EEENS9_ILi80EEEEEENS8_IJiNS9_ILi1EEENS8_IJiiEEEEEESG_SG_NS4_13DefaultFusionEJEEENS4_15FmhaFwdEpilogueIS6_fNS8_IJSB_SC_SB_EEEEENS2_23IndividualTileSchedulerEJEEEEEvNT_6ParamsE,(.L_x_112 - _ZN7cutlass13device_kernelINS_4fmha6kernel28FmhaKernelTmaWarpSpecializedINS1_10collective30FmhaMainloopTmaWarpSpecializedINS_10bfloat16_tEffN4cute5tupleIJNS7_1CILi128EEENS9_ILi64EEENS9_ILi80EEEEEENS8_IJiNS9_ILi1EEENS8_IJiiEEEEEESG_SG_NS4_13DefaultFusionEJEEENS4_15FmhaFwdEpilogueIS6_fNS8_IJSB_SC_SB_EEEEENS2_23IndividualTileSchedulerEJEEEEEvNT_6ParamsE)
        .other          _ZN7cutlass13device_kernelINS_4fmha6kernel28FmhaKernelTmaWarpSpecializedINS1_10collective30FmhaMainloopTmaWarpSpecializedINS_10bfloat16_tEffN4cute5tupleIJNS7_1CILi128EEENS9_ILi64EEENS9_ILi80EEEEEENS8_IJiNS9_ILi1EEENS8_IJiiEEEEEESG_SG_NS4_13DefaultFusionEJEEENS4_15FmhaFwdEpilogueIS6_fNS8_IJSB_SC_SB_EEEEENS2_23IndividualTileSchedulerEJEEEEEvNT_6ParamsE,@"STO_CUDA_ENTRY STV_DEFAULT"
_ZN7cutlass13device_kernelINS_4fmha6kernel28FmhaKernelTmaWarpSpecializedINS1_10collective30FmhaMainloopTmaWarpSpecializedINS_10bfloat16_tEffN4cute5tupleIJNS7_1CILi128EEENS9_ILi64EEENS9_ILi80EEEEEENS8_IJiNS9_ILi1EEENS8_IJiiEEEEEESG_SG_NS4_13DefaultFusionEJEEENS4_15FmhaFwdEpilogueIS6_fNS8_IJSB_SC_SB_EEEEENS2_23IndividualTileSchedulerEJEEEEEvNT_6ParamsE:
[----:B------:R-:W1:Y:S01]  /*0000*/  LDC R1, c[0x0][0x28] ;  /* 0x00000a00ff017b82 */ /* 0x000e620000000800 */
[----:B------:R-:W2:Y:S01]  /*0010*/  S2R R6, SR_TID.X ;  /* 0x0000000000067919 */ /* 0x000ea20000002100 */
[----:B------:R-:W-:Y:S01]  /*0020*/  ELECT P1, URZ, PT ;  /* 0x00000000003f782f */ /* 0x000fe20003820000 */
[----:B------:R-:W-:Y:S01]  /*0030*/  BSSY B0, `(.L_x_0) ;  /* 0x0000017000007945 */ /* 0x000fe20003800000 */
[----:B--2---:R-:W-:-:S05]  /*0040*/  SHF.R.U32.HI R0, RZ, 0x5, R6 ;  /* 0x00000005ff007819 */ /* 0x004fca0000011606 */
[----:B------:R-:W2:Y:S02]  /*0050*/  SHFL.IDX PT, R2, R0, RZ, 0x1f ;  /* 0x00001fff00027589 */ /* 0x000ea400000e0000 */
[----:B--2---:R-:W-:Y:S02]  /*0060*/  R2UR UR4, R2 ;  /* 0x00000000020472ca */ /* 0x004fe400000e0000 */
[----:B------:R-:W-:-:S06]  /*0070*/  SHF.R.U32.HI R2, RZ, 0x7, R6 ;  /* 0x00000007ff027819 */ /* 0x000fcc0000011606 */
[----:B------:R-:W2:Y:S05]  /*0080*/  SHFL.IDX PT, R2, R2, RZ, 0x1f ;  /* 0x00001fff02027589 */ /* 0x000eaa00000e0000 */
[----:B------:R-:W-:Y:S02]  /*0090*/  USHF.R.S32.HI UR5, URZ, 0x1f, UR4 ;  /* 0x0000001f3f057899 */ /* 0x000fe40008011404 */
[----:B------:R-:W-:Y:S02]  /*00a0*/  ISETP.NE.OR P0, PT, RZ, UR4, !P1 ;  /* 0x00000004ff007c0c */ /* 0x000fe4000cf05670 */
[----:B------:R-:W-:-:S04]  /*00b0*/  ULEA.HI UR5, UR5, UR4, URZ, 0x2 ;  /* 0x0000000405057291 */ /* 0x000fc8000f8f103f */
[----:B------:R-:W-:-:S04]  /*00c0*/  ULOP3.LUT UR5, UR5, 0xfffffffc, URZ, 0xc0, !UPT ;  /* 0xfffffffc05057892 */ /* 0x000fc8000f8ec03f */
[----:B------:R-:W-:-:S03]  /*00d0*/  UIADD3 UR5, UR4, -UR5, URZ ;  /* 0x8000000504057290 */ /* 0x000fc6000fffe03f */
[----:B-1----:R-:W-:Y:S09]  /*00e0*/  @P0 BRA `(.L_x_1) ;  /* 0x00000000002c0947 */ /* 0x002ff20003800000 */
[----:B------:R-:W-:Y:S02]  /*00f0*/  ULDC.64 UR6, c[0x0][0x198] ;  /* 0x0000660000067ab9 */ /* 0x000fe40000000a00 */
[----:B------:R-:W-:Y:S02]  /*0100*/  UIADD3 UR8, UP0, UR6, 0xf0, URZ ;  /* 0x000000f006087890 */ /* 0x000fe4000ff1e03f */
[----:B------:R-:W-:Y:S02]  /*0110*/  UIADD3 UR10, UP1, UR6, 0x1f0, URZ ;  /* 0x000001f0060a7890 */ /* 0x000fe4000ff3e03f */
[----:B------:R-:W-:Y:S02]  /*0120*/  UIADD3 UR6, UP2, UR6, 0x2f0, URZ ;  /* 0x000002f006067890 */ /* 0x000fe4000ff5e03f */
[----:B------:R-:W-:Y:S02]  /*0130*/  UIADD3.X UR9, URZ, UR7, URZ, UP0, !UPT ;  /* 0x000000073f097290 */ /* 0x000fe400087fe43f */
[----:B------:R-:W-:-:S02]  /*0140*/  UIADD3.X UR11, URZ, UR7, URZ, UP1, !UPT ;  /* 0x000000073f0b7290 */ /* 0x000fc40008ffe43f */
[----:B------:R-:W-:-:S05]  /*0150*/  UIADD3.X UR7, URZ, UR7, URZ, UP2, !UPT ;  /* 0x000000073f077290 */ /* 0x000fca00097fe43f */
[----:B------:R1:W-:Y:S02]  /*0160*/  UTMACCTL.PF [UR8] ;  /* 0x00000000080079b9 */ /* 0x0003e40008040000 */
[----:B------:R1:W-:Y:S02]  /*0170*/  UTMACCTL.PF [UR10] ;  /* 0x000000000a0079b9 */ /* 0x0003e40008040000 */
[----:B------:R1:W-:Y:S02]  /*0180*/  UTMACCTL.PF [UR6] ;  /* 0x00000000060079b9 */ /* 0x0003e40008040000 */
[----:B-1----:R-:W-:Y:S01]  /*0190*/  NOP ;  /* 0x0000000000007918 */ /* 0x002fe20000000000 */
.L_x_1:
[----:B------:R-:W-:Y:S05]  /*01a0*/  BSYNC B0 ;  /* 0x0000000000007941 */ /* 0x000fea0003800000 */
.L_x_0:
[----:B------:R-:W1:Y:S01]  /*01b0*/  SHFL.IDX PT, R3, R0, RZ, 0x1f ;  /* 0x00001fff00037589 */ /* 0x000e6200000e0000 */
[----:B--2---:R-:W-:Y:S01]  /*01c0*/  R2UR UR37, R2 ;  /* 0x00000000022572ca */ /* 0x004fe200000e0000 */
[----:B------:R-:W-:-:S12]  /*01d0*/  UISETP.NE.AND UP0, UPT, UR5, 0x1, UPT ;  /* 0x000000010500788c */ /* 0x000fd8000bf05270 */
[----:B------:R-:W-:Y:S02]  /*01e0*/  UIADD3 UR10, UR37, -0x1, URZ ;  /* 0xffffffff250a7890 */ /* 0x000fe4000fffe03f */
[----:B------:R-:W-:Y:S02]  /*01f0*/  UISETP.EQ.AND UP0, UPT, UR37, URZ, !UP0 ;  /* 0x0000003f2500728c */ /* 0x000fe4000c702270 */
[----:B------:R-:W-:Y:S02]  /*0200*/  UISETP.GE.U32.AND UP1, UPT, UR10, 0x4, UPT ;  /* 0x000000040a00788c */ /* 0x000fe4000bf26070 */
[----:B------:R-:W-:Y:S01]  /*0210*/  USEL UR4, URZ, 0x1, !UP0 ;  /* 0x000000013f047887 */ /* 0x000fe2000c000000 */
[----:B-1----:R-:W-:-:S03]  /*0220*/  ISETP.NE.AND P0, PT, R3, RZ, PT ;  /* 0x000000ff0300720c */ /* 0x002fc60003f05270 */
[----:B------:R-:W-:-:S10]  /*0230*/  USEL UR4, UR4, 0x2, UP1 ;  /* 0x0000000204047887 */ /* 0x000fd40008800000 */
[----:B------:R-:W-:Y:S05]  /*0240*/  @P0 BRA `(.L_x_2) ;  /* 0x0000000000480947 */ /* 0x000fea0003800000 */
[----:B------:R-:W1:Y:S01]  /*0250*/  S2UR UR11, SR_CgaCtaId ;  /* 0x00000000000b79c3 */ /* 0x000e620000008800 */
[----:B------:R-:W-:Y:S01]  /*0260*/  UMOV UR6, 0x400 ;  /* 0x0000040000067882 */ /* 0x000fe20000000000 */
[----:B------:R-:W-:Y:S01]  /*0270*/  UMOV UR7, 0x1 ;  /* 0x0000000100077882 */ /* 0x000fe20000000000 */
[----:B------:R-:W-:Y:S01]  /*0280*/  UMOV UR8, 0x80 ;  /* 0x0000008000087882 */ /* 0x000fe20000000000 */
[----:B------:R-:W-:Y:S01]  /*0290*/  ELECT P0, URZ, PT ;  /* 0x00000000003f782f */ /* 0x000fe20003800000 */
[----:B------:R-:W-:-:S04]  /*02a0*/  UIADD3 UR8, -UR8, 0x100000, URZ ;  /* 0x0010000008087890 */ /* 0x000fc8000fffe13f */
[----:B------:R-:W-:Y:S02]  /*02b0*/  USHF.L.U32 UR9, UR8, 0xb, URZ ;  /* 0x0000000b08097899 */ /* 0x000fe4000800063f */
[----:B------:R-:W-:Y:S02]  /*02c0*/  USHF.L.U32 UR8, UR8, 0x1, URZ ;  /* 0x0000000108087899 */ /* 0x000fe4000800063f */
[----:B-1----:R-:W-:Y:S02]  /*02d0*/  ULEA UR11, UR11, UR6, 0x18 ;  /* 0x000000060b0b7291 */ /* 0x002fe4000f8ec03f */
[----:B------:R-:W-:-:S04]  /*02e0*/  UIADD3 UR6, -UR7, 0x100000, URZ ;  /* 0x0010000007067890 */ /* 0x000fc8000fffe13f */
[----:B------:R-:W-:Y:S02]  /*02f0*/  USHF.L.U32 UR7, UR6, 0xb, URZ ;  /* 0x0000000b06077899 */ /* 0x000fe4000800063f */
[----:B------:R-:W-:Y:S01]  /*0300*/  USHF.L.U32 UR6, UR6, 0x1, URZ ;  /* 0x0000000106067899 */ /* 0x000fe2000800063f */
[----:B------:R-:W1:Y:S11]  /*0310*/  FENCE.VIEW.ASYNC.S ;  /* 0x00000000000073c6 */ /* 0x000e760000000000 */
[----:B-1----:R1:W2:Y:S01]  /*0320*/  SYNCS.EXCH.64 URZ, [UR11+0x11850], UR6 ;  /* 0x011850060b3f75b2 */ /* 0x0022a20008000100 */
[----:B------:R1:W3:Y:S01]  /*0330*/  SYNCS.EXCH.64 URZ, [UR11+0x11860], UR8 ;  /* 0x011860080b3f75b2 */ /* 0x0002e20008000100 */
[----:B------:R1:W4:Y:S01]  /*0340*/  SYNCS.EXCH.64 URZ, [UR11+0x11858], UR6 ;  /* 0x011858060b3f75b2 */ /* 0x0003220008000100 */
[----:B------:R1:W1:Y:S01]  /*0350*/  SYNCS.EXCH.64 URZ, [UR11+0x11868], UR8 ;  /* 0x011868080b3f75b2 */ /* 0x0002620008000100 */
[----:B------:R-:W-:Y:S01]  /*0360*/  NOP ;  /* 0x0000000000007918 */ /* 0x000fe20000000000 */
.L_x_2:
[----:B------:R-:W5:Y:S01]  /*0370*/  SHFL.IDX PT, R2, R0, RZ, 0x1f ;  /* 0x00001fff00027589 */ /* 0x000f6200000e0000 */
[----:B------:R-:W-:Y:S01]  /*0380*/  NOP ;  /* 0x0000000000007918 */ /* 0x000fe20000000000 */
[----:B-----5:R-:W-:-:S13]  /*0390*/  ISETP.NE.AND P0, PT, R2, RZ, PT ;  /* 0x000000ff0200720c */ /* 0x020fda0003f05270 */
[----:B------:R-:W-:Y:S05]  /*03a0*/  @P0 BRA `(.L_x_3) ;  /* 0x0000000000600947 */ /* 0x000fea0003800000 */
[----:B-1----:R-:W1:Y:S01]  /*03b0*/  S2UR UR7, SR_CgaCtaId ;  /* 0x00000000000779c3 */ /* 0x002e620000008800 */
[----:B------:R-:W-:Y:S01]  /*03c0*/  UMOV UR6, 0x400 ;  /* 0x0000040000067882 */ /* 0x000fe20000000000 */
[----:B------:R-:W-:Y:S01]  /*03d0*/  UMOV UR8, 0x1 ;  /* 0x0000000100087882 */ /* 0x000fe20000000000 */
[----:B------:R-:W-:Y:S01]  /*03e0*/  UMOV UR12, 0x100 ;  /* 0x00000100000c7882 */ /* 0x000fe20000000000 */
[----:B------:R-:W-:-:S04]  /*03f0*/  UIADD3 UR8, -UR8, 0x100000, URZ ;  /* 0x0010000008087890 */ /* 0x000fc8000fffe13f */
[----:B------:R-:W-:Y:S02]  /*0400*/  USHF.L.U32 UR9, UR8, 0xb, URZ ;  /* 0x0000000b08097899 */ /* 0x000fe4000800063f */
[----:B------:R-:W-:Y:S01]  /*0410*/  USHF.L.U32 UR8, UR8, 0x1, URZ ;  /* 0x0000000108087899 */ /* 0x000fe2000800063f */
[----:B------:R-:W-:Y:S01]  /*0420*/  ELECT P0, URZ, PT ;  /* 0x00000000003f782f */ /* 0x000fe20003800000 */
[----:B-1----:R-:W-:Y:S02]  /*0430*/  ULEA UR11, UR7, UR6, 0x18 ;  /* 0x00000006070b7291 */ /* 0x002fe4000f8ec03f */
[----:B------:R-:W-:-:S04]  /*0440*/  UIADD3 UR6, -UR12, 0x100000, URZ ;  /* 0x001000000c067890 */ /* 0x000fc8000fffe13f */
[----:B------:R-:W-:Y:S02]  /*0450*/  USHF.L.U32 UR7, UR6, 0xb, URZ ;  /* 0x0000000b06077899 */ /* 0x000fe4000800063f */
[----:B------:R-:W-:Y:S01]  /*0460*/  USHF.L.U32 UR6, UR6, 0x1, URZ ;  /* 0x0000000106067899 */ /* 0x000fe2000800063f */
[----:B------:R-:W1:Y:S03]  /*0470*/  FENCE.VIEW.ASYNC.S ;  /* 0x00000000000073c6 */ /* 0x000e660000000000 */
[----:B-1----:R1:W1:Y:S08]  /*0480*/  SYNCS.EXCH.64 URZ, [UR11+0x11800], UR8 ;  /* 0x011800080b3f75b2 */ /* 0x0022700008000100 */
[----:B------:R1:W1:Y:S01]  /*0490*/  SYNCS.EXCH.64 URZ, [UR11+0x11828], UR6 ;  /* 0x011828060b3f75b2 */ /* 0x0002620008000100 */
        /* <DEDUP_REMOVED lines=8> */
[----:B------:R-:W-:Y:S01]  /*0520*/  NOP ;  /* 0x0000000000007918 */ /* 0x000fe20000000000 */
.L_x_3:
        /* <DEDUP_REMOVED lines=21> */
[----:B------:R-:W-:Y:S01]  /*0680*/  NOP ;  /* 0x0000000000007918 */ /* 0x000fe20000000000 */
.L_x_4:
[----:B------:R-:W5:Y:S01]  /*0690*/  SHFL.IDX PT, R2, R0, RZ, 0x1f ;  /* 0x00001fff00027589 */ /* 0x000f6200000e0000 */
[----:B------:R-:W-:Y:S01]  /*06a0*/  ELECT P0, URZ, PT ;  /* 0x00000000003f782f */ /* 0x000fe20003800000 */
[----:B------:R-:W-:Y:S01]  /*06b0*/  NOP ;  /* 0x0000000000007918 */ /* 0x000fe20000000000 */
[----:B-1----:R-:W-:Y:S02]  /*06c0*/  UMOV UR6, 0x80 ;  /* 0x0000008000067882 */ /* 0x002fe40000000000 */
[C---:B-----5:R-:W-:Y:S02]  /*06d0*/  ISETP.NE.OR P0, PT, R2.reuse, RZ, !P0 ;  /* 0x000000ff0200720c */ /* 0x060fe40004705670 */
[----:B------:R-:W-:-:S11]  /*06e0*/  ISETP.NE.AND P2, PT, R2, RZ, PT ;  /* 0x000000ff0200720c */ /* 0x000fd60003f45270 */
[----:B------:R-:W-:Y:S01]  /*06f0*/  VOTEU.ALL UP0, P0 ;  /* 0x00000000003f7886 */ /* 0x000fe20000000000 */
[----:B------:R-:W-:Y:S01]  /*0700*/  VOTEU.ALL UP1, P0 ;  /* 0x00000000003f7886 */ /* 0x000fe20000020000 */
[----:B------:R-:W-:Y:S01]  /*0710*/  VOTEU.ALL UP2, P0 ;  /* 0x00000000003f7886 */ /* 0x000fe20000040000 */
[----:B------:R-:W-:Y:S02]  /*0720*/  VOTEU.ALL UP3, P0 ;  /* 0x00000000003f7886 */ /* 0x000fe40000060000 */
[----:B------:R-:W1:Y:S01]  /*0730*/  @!UP0 S2UR UR9, SR_CgaCtaId ;  /* 0x00000000000989c3 */ /* 0x000e620000008800 */
[----:B------:R-:W-:Y:S01]  /*0740*/  @!UP0 UMOV UR8, 0x400 ;  /* 0x0000040000088882 */ /* 0x000fe20000000000 */
[----:B------:R-:W-:-:S04]  /*0750*/  @!UP0 UIADD3 UR6, -UR6, 0x100000, URZ ;  /* 0x0010000006068890 */ /* 0x000fc8000fffe13f */
[----:B------:R-:W-:Y:S02]  /*0760*/  @!UP0 USHF.L.U32 UR7, UR6, 0xb, URZ ;  /* 0x0000000b06078899 */ /* 0x000fe4000800063f */
[----:B------:R-:W-:Y:S02]  /*0770*/  @!UP0 USHF.L.U32 UR6, UR6, 0x1, URZ ;  /* 0x0000000106068899 */ /* 0x000fe4000800063f */
[----:B-1----:R-:W-:Y:S01]  /*0780*/  @!UP0 ULEA UR8, UR9, UR8, 0x18 ;  /* 0x0000000809088291 */ /* 0x002fe2000f8ec03f */
[----:B------:R-:W-:Y:S01]  /*0790*/  VOTEU.ALL UP0, P0 ;  /* 0x00000000003f7886 */ /* 0x000fe20000000000 */
[----:B------:R-:W1:Y:S10]  /*07a0*/  FENCE.VIEW.ASYNC.S ;  /* 0x00000000000073c6 */ /* 0x000e740000000000 */
[----:B-1----:R1:W1:Y:S01]  /*07b0*/  @!UP0 SYNCS.EXCH.64 URZ, [UR8+0x11890], UR6 ;  /* 0x01189006083f85b2 */ /* 0x0022620008000100 */
[----:B------:R1:W1:Y:S01]  /*07c0*/  @!UP1 SYNCS.EXCH.64 URZ, [UR8+0x11898], UR6 ;  /* 0x01189806083f95b2 */ /* 0x0002620008000100 */
[----:B------:R1:W1:Y:S01]  /*07d0*/  @!UP2 SYNCS.EXCH.64 URZ, [UR8+0x118a0], UR6 ;  /* 0x0118a006083fa5b2 */ /* 0x0002620008000100 */
[----:B------:R1:W1:Y:S01]  /*07e0*/  @!UP3 SYNCS.EXCH.64 URZ, [UR8+0x118a8], UR6 ;  /* 0x0118a806083fb5b2 */ /* 0x0002620008000100 */
[----:B------:R-:W-:Y:S01]  /*07f0*/  NOP ;  /* 0x0000000000007918 */ /* 0x000fe20000000000 */
[----:B------:R-:W-:Y:S05]  /*0800*/  @P2 BRA `(.L_x_5) ;  /* 0x0000000000582947 */ /* 0x000fea0003800000 */
[----:B-1----:R-:W1:Y:S01]  /*0810*/  S2UR UR7, SR_CgaCtaId ;  /* 0x00000000000779c3 */ /* 0x002e620000008800 */
[----:B------:R-:W-:Y:S01]  /*0820*/  UMOV UR6, 0x400 ;  /* 0x0000040000067882 */ /* 0x000fe20000000000 */
[----:B------:R-:W-:Y:S01]  /*0830*/  UMOV UR8, 0x20 ;  /* 0x0000002000087882 */ /* 0x000fe20000000000 */
[----:B------:R-:W-:Y:S01]  /*0840*/  UMOV UR9, 0x80 ;  /* 0x0000008000097882 */ /* 0x000fe20000000000 */
[----:B------:R-:W-:Y:S01]  /*0850*/  ELECT P0, URZ, PT ;  /* 0x00000000003f782f */ /* 0x000fe20003800000 */
[----:B-1----:R-:W-:Y:S02]  /*0860*/  ULEA UR11, UR7, UR6, 0x18 ;  /* 0x00000006070b7291 */ /* 0x002fe4000f8ec03f */
[----:B------:R-:W-:-:S04]  /*0870*/  UIADD3 UR6, -UR8, 0x100000, URZ ;  /* 0x0010000008067890 */ /* 0x000fc8000fffe13f */
[----:B------:R-:W-:Y:S02]  /*0880*/  USHF.L.U32 UR7, UR6, 0xb, URZ ;  /* 0x0000000b06077899 */ /* 0x000fe4000800063f */
[----:B------:R-:W-:Y:S02]  /*0890*/  USHF.L.U32 UR6, UR6, 0x1, URZ ;  /* 0x0000000106067899 */ /* 0x000fe4000800063f */
        /* <DEDUP_REMOVED lines=13> */
.L_x_5:
[----:B------:R-:W-:Y:S01]  /*0970*/  ISETP.NE.AND P0, PT, RZ, UR37, PT ;  /* 0x00000025ff007c0c */ /* 0x000fe2000bf05270 */
[----:B------:R-:W-:Y:S01]  /*0980*/  NOP ;  /* 0x0000000000007918 */ /* 0x000fe20000000000 */
[----:B------:R-:W-:Y:S01]  /*0990*/  MOV R0, UR5 ;  /* 0x0000000500007c02 */ /* 0x000fe20008000f00 */
[----:B-1234-:R-:W-:Y:S03]  /*09a0*/  BAR.SYNC.DEFER_BLOCKING 0x0 ;  /* 0x0000000000007b1d */ /* 0x01efe60000010000 */
[----:B------:R-:W-:-:S07]  /*09b0*/  ISETP.EQ.AND P2, PT, R0, 0x1, P1 ;  /* 0x000000010000780c */ /* 0x000fce0000f42270 */
[----:B------:R-:W-:Y:S06]  /*09c0*/  @!P0 BRA `(.L_x_6) ;  /* 0x00000054008c8947 */ /* 0x000fec0003800000 */
[----:B------:R-:W-:-:S06]  /*09d0*/  UISETP.GT.U32.AND UP0, UPT, UR10, 0x3, UPT ;  /* 0x000000030a00788c */ /* 0x000fcc000bf04070 */
[----:B------:R-:W-:-:S13]  /*09e0*/  PLOP3.LUT P0, PT, PT, PT, UP0, 0x80, 0x0 ;  /* 0x000000000000781c */ /* 0x000fda0003f0f008 */
[----:B------:R-:W-:Y:S05]  /*09f0*/  @P0 EXIT ;  /* 0x000000000000094d */ /* 0x000fea0003800000 */
.L_x_7:
[----:B------:R-:W-:-:S08]  /*0a00*/  NOP ;  /* 0x0000000000007918 */ /* 0x000fd00000000000 */
[----:B------:R-:W1:Y:S02]  /*0a10*/  USETMAXREG.TRY_ALLOC.CTAPOOL UP0, 0xf0 ;  /* 0x000000f0000079c8 */ /* 0x000e640008000600 */
[----:B-1----:R-:W-:-:S13]  /*0a20*/  PLOP3.LUT P0, PT, PT, PT, UP0, 0x80, 0x0 ;  /* 0x000000000000781c */ /* 0x002fda0003f0f008 */
[----:B------:R-:W-:Y:S05]  /*0a30*/  @!P0 BRA `(.L_x_7) ;  /* 0xfffffffc00f08947 */ /* 0x000fea000383ffff */
[----:B------:R-:W-:Y:S01]  /*0a40*/  UISETP.NE.AND UP0, UPT, UR37, 0x1, UPT ;  /* 0x000000012500788c */ /* 0x000fe2000bf05270 */
[----:B------:R-:W1:Y:S01]  /*0a50*/  S2UR UR42, SR_CTAID.X ;  /* 0x00000000002a79c3 */ /* 0x000e620000002500 */
[----:B------:R-:W-:Y:S01]  /*0a60*/  UMOV UR5, URZ ;  /* 0x0000003f00057c82 */ /* 0x000fe20008000000 */
[----:B------:R-:W-:-:S03]  /*0a70*/  UMOV UR6, URZ ;  /* 0x0000003f00067c82 */ /* 0x000fc60008000000 */
[----:B------:R-:W-:-:S13]  /*0a80*/  PLOP3.LUT P0, PT, PT, PT, UP0, 0x80, 0x0 ;  /* 0x000000000000781c */ /* 0x000fda0003f0f008 */
[----:B------:R-:W-:Y:S05]  /*0a90*/  @!P0 BRA `(.L_x_8) ;  /* 0x00000000003c8947 */ /* 0x000fea0003800000 */
[----:B------:R-:W-:Y:S01]  /*0aa0*/  UISETP.NE.AND UP0, UPT, UR37, 0x2, UPT ;  /* 0x000000022500788c */ /* 0x000fe2000bf05270 */
[----:B------:R-:W-:-:S05]  /*0ab0*/  UMOV UR6, 0x1 ;  /* 0x0000000100067882 */ /* 0x000fca0000000000 */
[----:B------:R-:W-:-:S13]  /*0ac0*/  PLOP3.LUT P1, PT, PT, PT, UP0, 0x80, 0x0 ;  /* 0x000000000000781c */ /* 0x000fda0003f2f008 */
[----:B------:R-:W-:Y:S05]  /*0ad0*/  @!P1 BRA `(.L_x_8) ;  /* 0x00000000002c9947 */ /* 0x000fea0003800000 */
[----:B------:R-:W-:-:S06]  /*0ae0*/  UISETP.NE.AND UP0, UPT, UR37, 0x3, UPT ;  /* 0x000000032500788c */ /* 0x000fcc000bf05270 */
[----:B------:R-:W-:-:S13]  /*0af0*/  PLOP3.LUT P1, PT, PT, PT, UP0, 0x80, 0x0 ;  /* 0x000000000000781c */ /* 0x000fda0003f2f008 */
[----:B------:R-:W-:Y:S05]  /*0b00*/  @!P1 BRA `(.L_x_9) ;  /* 0x0000000000189947 */ /* 0x000fea0003800000 */
[----:B------:R-:W-:-:S11]  /*0b10*/  UISETP.NE.AND UP0, UPT, UR37, 0x4, UPT ;  /* 0x000000042500788c */ /* 0x000fd6000bf05270 */
[----:B------:R-:W-:Y:S01]  /*0b20*/  @!UP0 UMOV UR5, 0x1 ;  /* 0x0000000100058882 */ /* 0x000fe20000000000 */
[----:B------:R-:W-:Y:S01]  /*0b30*/  @!UP0 UMOV UR6, 0x1 ;  /* 0x0000000100068882 */ /* 0x000fe20000000000 */
[----:B------:R-:W-:Y:S01]  /*0b40*/  @UP0 UMOV UR5, URZ ;  /* 0x0000003f00050c82 */ /* 0x000fe20008000000 */
[----:B------:R-:W-:Y:S01]  /*0b50*/  @UP0 UMOV UR6, URZ ;  /* 0x0000003f00060c82 */ /* 0x000fe20008000000 */
[----:B------:R-:W-:Y:S05]  /*0b60*/  BRA `(.L_x_8) ;  /* 0x0000000000087947 */ /* 0x000fea0003800000 */
.L_x_9:
[----:B------:R-:W-:Y:S01]  /*0b70*/  UMOV UR5, 0x1 ;  /* 0x0000000100057882 */ /* 0x000fe20000000000 */
[----:B------:R-:W-:-:S05]  /*0b80*/  UMOV UR6, URZ ;  /* 0x0000003f00067c82 */ /* 0x000fca0008000000 */
.L_x_8:
[----:B------:R-:W-:Y:S05]  /*0b90*/  @!P0 BRA `(.L_x_10) ;  /* 0x00000000003c8947 */ /* 0x000fea0003800000 */
[----:B------:R-:W-:-:S06]  /*0ba0*/  UISETP.NE.AND UP0, UPT, UR37, 0x2, UPT ;  /* 0x000000022500788c */ /* 0x000fcc000bf05270 */
[----:B------:R-:W-:-:S13]  /*0bb0*/  PLOP3.LUT P0, PT, PT, PT, UP0, 0x80, 0x0 ;  /* 0x000000000000781c */ /* 0x000fda0003f0f008 */
[----:B------:R-:W-:Y:S05]  /*0bc0*/  @!P0 BRA `(.L_x_11) ;  /* 0x0000000000288947 */ /* 0x000fea0003800000 */
[----:B------:R-:W-:-:S06]  /*0bd0*/  UISETP.NE.AND UP0, UPT, UR37, 0x3, UPT ;  /* 0x000000032500788c */ /* 0x000fcc000bf05270 */
[----:B------:R-:W-:-:S13]  /*0be0*/  PLOP3.LUT P0, PT, PT, PT, UP0, 0x80, 0x0 ;  /* 0x000000000000781c */ /* 0x000fda0003f0f008 */
[----:B------:R-:W-:Y:S05]  /*0bf0*/  @!P0 BRA `(.L_x_12) ;  /* 0x0000000000148947 */ /* 0x000fea0003800000 */
[----:B------:R-:W-:-:S06]  /*0c00*/  UISETP.NE.AND UP0, UPT, UR37, 0x4, UPT ;  /* 0x000000042500788c */ /* 0x000fcc000bf05270 */
[----:B------:R-:W-:-:S13]  /*0c10*/  PLOP3.LUT P0, PT, PT, PT, UP0, 0x80, 0x0 ;  /* 0x000000000000781c */ /* 0x000fda0003f0f008 */
[----:B------:R-:W-:Y:S05]  /*0c20*/  @P0 BRA `(.L_x_13) ;  /* 0x00000000001c0947 */ /* 0x000fea0003800000 */
[----:B-1----:R-:W-:Y:S01]  /*0c30*/  ULEA UR42, UR42, 0x3, 0x1 ;  /* 0x000000032a2a7891 */ /* 0x002fe2000f8e083f */
[----:B------:R-:W-:Y:S11]  /*0c40*/  BRA `(.L_x_13) ;  /* 0x0000000000147947 */ /* 0x000ff60003800000 */
.L_x_12:
[----:B-1----:R-:W-:Y:S01]  /*0c50*/  ULEA UR42, UR42, 0x2, 0x1 ;  /* 0x000000022a2a7891 */ /* 0x002fe2000f8e083f */
[----:B------:R-:W-:Y:S11]  /*0c60*/  BRA `(.L_x_13) ;  /* 0x00000000000c7947 */ /* 0x000ff60003800000 */
.L_x_11:
[----:B-1----:R-:W-:Y:S01]  /*0c70*/  ULEA UR42, UR42, 0x1, 0x1 ;  /* 0x000000012a2a7891 */ /* 0x002fe2000f8e083f */
[----:B------:R-:W-:Y:S11]  /*0c80*/  BRA `(.L_x_13) ;  /* 0x0000000000047947 */ /* 0x000ff60003800000 */
.L_x_10:
[----:B-1----:R-:W-:-:S12]  /*0c90*/  USHF.L.U32 UR42, UR42, 0x1, URZ ;  /* 0x000000012a2a7899 */ /* 0x002fd8000800063f */
.L_x_13:
[----:B------:R-:W-:-:S04]  /*0ca0*/  ULOP3.LUT UR7, UR4, 0x1, URZ, 0xfc, !UPT ;  /* 0x0000000104077892 */ /* 0x000fc8000f8efc3f */
[----:B------:R-:W-:-:S06]  /*0cb0*/  UISETP.NE.AND UP0, UPT, UR7, 0x3, UPT ;  /* 0x000000030700788c */ /* 0x000fcc000bf05270 */
[----:B------:R-:W-:-:S13]  /*0cc0*/  PLOP3.LUT P0, PT, PT, PT, UP0, 0x80, 0x0 ;  /* 0x000000000000781c */ /* 0x000fda0003f0f008 */
[----:B------:R-:W-:Y:S05]  /*0cd0*/  @!P0 BRA `(.L_x_14) ;  /* 0x0000000000048947 */ /* 0x000fea0003800000 */
[----:B-1----:R-:W-:Y:S01]  /*0ce0*/  BPT.TRAP 0x1 ;  /* 0x000000040000795c */ /* 0x002fe20000300000 */
.L_x_14:
[----:B------:R-:W2:Y:S01]  /*0cf0*/  S2UR UR7, SR_CgaCtaId ;  /* 0x00000000000779c3 */ /* 0x000ea20000008800 */
[----:B------:R-:W-:Y:S01]  /*0d00*/  UMOV UR36, 0x400 ;  /* 0x0000040000247882 */ /* 0x000fe20000000000 */
[----:B------:R-:W-:-:S04]  /*0d10*/  MOV R0, UR5 ;  /* 0x0000000500007c02 */ /* 0x000fc80008000f00 */
[----:B------:R-:W-:Y:S01]  /*0d20*/  SHF.L.U32 R0, R0, 0x1f, RZ ;  /* 0x0000001f00007819 */ /* 0x000fe200000006ff */
[----:B--2---:R-:W-:-:S04]  /*0d30*/  ULEA UR36, UR7, UR36, 0x18 ;  /* 0x0000002407247291 */ /* 0x004fc8000f8ec03f */
[----:B------:R-:W-:-:S09]  /*0d40*/  ULEA UR7, UR6, UR36, 0x3 ;  /* 0x0000002406077291 */ /* 0x000fd2000f8e183f */
[----:B------:R-:W2:Y:S02]  /*0d50*/  SYNCS.PHASECHK.TRANS64.TRYWAIT P1, [UR7+0x11850], R0 ;  /* 0x01185000ff0075a7 */ /* 0x000ea40008020147 */
[----:B--2---:R-:W-:Y:S05]  /*0d60*/  @!P1 BRA `(.L_x_15) ;  /* 0x0000006c00489947 */ /* 0x004fea0003800000 */
.L_x_95:
[----:B------:R-:W-:Y:S05]  /*0d70*/  @!P0 BRA `(.L_x_16) ;  /* 0x0000000000048947 */ /* 0x000fea0003800000 */
[----:B-1----:R-:W-:Y:S01]  /*0d80*/  BPT.TRAP 0x1 ;  /* 0x000000040000795c */ /* 0x002fe20000300000 */
.L_x_16:
[----:B------:R-:W-:-:S04]  /*0d90*/  SHF.L.U32 R56, RZ, 0x1f, RZ ;  /* 0x0000001fff387819 */ /* 0x000fc800000006ff */
[----:B------:R-:W3:Y:S02]  /*0da0*/  SYNCS.PHASECHK.TRANS64.TRYWAIT P1, [UR36+0x11800], R56 ;  /* 0x01180038ff0075a7 */ /* 0x000ee40008020164 */
[----:B---3--:R-:W-:Y:S05]  /*0db0*/  @!P1 BRA `(.L_x_17) ;  /* 0x0000006c004c9947 */ /* 0x008fea0003800000 */
.L_x_96:
[----:B------:R-:W-:Y:S02]  /*0dc0*/  UIADD3 UR28, UR37, -0x1, URZ ;  /* 0xffffffff251c7890 */ /* 0x000fe4000fffe03f */
[----:B------:R-:W-:-:S04]  /*0dd0*/  UIADD3 UR29, UR36, 0x11890, URZ ;  /* 0x00011890241d7890 */ /* 0x000fc8000fffe03f */
[----:B------:R-:W-:Y:S01]  /*0de0*/  ISETP.NE.AND P1, PT, RZ, UR28, PT ;  /* 0x0000001cff007c0c */ /* 0x000fe2000bf25270 */
[----:B------:R-:W-:Y:S02]  /*0df0*/  ULEA UR10, UR10, UR29, 0x3 ;  /* 0x0000001d0a0a7291 */ /* 0x000fe4000f8e183f */
[----:B------:R-:W-:Y:S01]  /*0e00*/  USHF.L.U32 UR28, UR28, 0x3, URZ ;  /* 0x000000031c1c7899 */ /* 0x000fe2000800063f */
[----:B--2---:R-:W-:-:S04]  /*0e10*/  SEL R0, RZ, 0x1, P1 ;  /* 0x00000001ff007807 */ /* 0x004fc80000800000 */
[----:B------:R-:W-:-:S04]  /*0e20*/  SHF.L.U32 R0, R0, 0x1f, RZ ;  /* 0x0000001f00007819 */ /* 0x000fc800000006ff */
[----:B------:R-:W2:Y:S02]  /*0e30*/  SYNCS.PHASECHK.TRANS64.TRYWAIT P1, [UR10], R0 ;  /* 0x00000000ff0075a7 */ /* 0x000ea4000802014a */
[----:B--2---:R-:W-:Y:S05]  /*0e40*/  @!P1 BRA `(.L_x_18) ;  /* 0x0000006c00409947 */ /* 0x004fea0003800000 */
.L_x_97:
[----:B------:R-:W-:Y:S01]  /*0e50*/  USHF.R.U32.HI UR5, URZ, 0x4, UR36 ;  /* 0x000000043f057899 */ /* 0x000fe20008011624 */
[----:B------:R-:W-:Y:S01]  /*0e60*/  WARPGROUP.ARRIVE ;  /* 0x00000000000079c5 */ /* 0x000fe20000000000 */
[----:B------:R-:W-:Y:S02]  /*0e70*/  UIADD3 UR7, UR36, 0x5000, URZ ;  /* 0x0000500024077890 */ /* 0x000fe4000fffe03f */
[----:B------:R-:W-:Y:S02]  /*0e80*/  ULOP3.LUT UR5, UR5, 0x3fff, URZ, 0xc0, !UPT ;  /* 0x00003fff05057892 */ /* 0x000fe4000f8ec03f */
[----:B------:R-:W-:Y:S02]  /*0e90*/  USHF.R.U32.HI UR7, URZ, 0x4, UR7 ;  /* 0x000000043f077899 */ /* 0x000fe40008011607 */
[----:B------:R-:W-:Y:S02]  /*0ea0*/  ULOP3.LUT UR8, UR5, 0x10000, URZ, 0xfc, !UPT ;  /* 0x0001000005087892 */ /* 0x000fe4000f8efc3f */
[----:B------:R-:W-:-:S02]  /*0eb0*/  ULOP3.LUT UR5, UR7, 0x3fff, URZ, 0xc0, !UPT ;  /* 0x00003fff07057892 */ /* 0x000fc4000f8ec03f */
[----:B------:R-:W-:Y:S02]  /*0ec0*/  UIMAD UR7, UR6, 0x280, UR8 ;  /* 0x00000280060778a4 */ /* 0x000fe4000f8e0208 */
[----:B------:R-:W-:Y:S01]  /*0ed0*/  ULOP3.LUT UR6, UR5, 0x10000, URZ, 0xfc, !UPT ;  /* 0x0001000005067892 */ /* 0x000fe2000f8efc3f */
[----:B------:R-:W-:Y:S01]  /*0ee0*/  UMOV UR9, 0xc0000010 ;  /* 0xc000001000097882 */ /* 0x000fe20000000000 */
[----:B------:R-:W-:Y:S01]  /*0ef0*/  UMOV UR11, 0xc0000010 ;  /* 0xc0000010000b7882 */ /* 0x000fe20000000000 */
[----:B------:R-:W-:Y:S02]  /*0f00*/  UIADD3 UR12, UR7, 0x80, URZ ;  /* 0x00000080070c7890 */ /* 0x000fe4000fffe03f */
[----:B------:R-:W-:Y:S02]  /*0f10*/  UMOV UR8, UR7 ;  /* 0x0000000700087c82 */ /* 0x000fe40008000000 */
[----:B------:R-:W-:Y:S01]  /*0f20*/  UMOV UR10, UR6 ;  /* 0x00000006000a7c82 */ /* 0x000fe20008000000 */
[----:B------:R-:W-:Y:S01]  /*0f30*/  UIADD3 UR14, UR6, 0x80, URZ ;  /* 0x00000080060e7890 */ /* 0x000fe2000fffe03f */
[----:B------:R-:W-:Y:S01]  /*0f40*/  HGMMA.64x64x16.F32.BF16 R24, gdesc[UR8], RZ, !UPT, gsb0 ;  /* 0x00e00000081879f0 */ /* 0x000fe2000c0018ff */
[----:B------:R-:W-:Y:S01]  /*0f50*/  UMOV UR13, 0xc0000010 ;  /* 0xc0000010000d7882 */ /* 0x000fe20000000000 */
[----:B------:R-:W-:Y:S01]  /*0f60*/  UMOV UR15, 0xc0000010 ;  /* 0xc0000010000f7882 */ /* 0x000fe20000000000 */
[----:B------:R-:W-:-:S02]  /*0f70*/  UIADD3 UR16, UR7, 0x100, URZ ;  /* 0x0000010007107890 */ /* 0x000fc4000fffe03f */
[----:B------:R-:W-:Y:S01]  /*0f80*/  UIADD3 UR18, UR6, 0x100, URZ ;  /* 0x0000010006127890 */ /* 0x000fe2000fffe03f */
[----:B------:R-:W-:Y:S01]  /*0f90*/  UMOV UR17, 0xc0000010 ;  /* 0xc000001000117882 */ /* 0x000fe20000000000 */
[----:B------:R-:W-:Y:S01]  /*0fa0*/  UMOV UR19, 0xc0000010 ;  /* 0xc000001000137882 */ /* 0x000fe20000000000 */
[----:B------:R-:W-:Y:S02]  /*0fb0*/  UIADD3 UR20, UR7, 0x180, URZ ;  /* 0x0000018007147890 */ /* 0x000fe4000fffe03f */
[----:B------:R-:W-:Y:S01]  /*0fc0*/  UIADD3 UR22, UR6, 0x180, URZ ;  /* 0x0000018006167890 */ /* 0x000fe2000fffe03f */
[----:B------:R-:W-:Y:S01]  /*0fd0*/  UMOV UR21, 0xc0000010 ;  /* 0xc000001000157882 */ /* 0x000fe20000000000 */
[----:B------:R-:W-:Y:S01]  /*0fe0*/  UMOV UR23, 0xc0000010 ;  /* 0xc000001000177882 */ /* 0x000fe20000000000 */
[----:B------:R-:W-:Y:S02]  /*0ff0*/  UIADD3 UR24, UR7, 0x200, URZ ;  /* 0x0000020007187890 */ /* 0x000fe4000fffe03f */
[----:B------:R-:W-:Y:S01]  /*1000*/  UIADD3 UR26, UR6, 0x200, URZ ;  /* 0x00000200061a7890 */ /* 0x000fe2000fffe03f */
[----:B------:R-:W-:Y:S01]  /*1010*/  UMOV UR25, 0xc0000010 ;  /* 0xc000001000197882 */ /* 0x000fe20000000000 */
[----:B------:R-:W-:Y:S01]  /*1020*/  UMOV UR27, 0xc0000010 ;  /* 0xc0000010001b7882 */ /* 0x000fe20000000000 */
[----:B------:R-:W-:Y:S01]  /*1030*/  ULDC UR7, c[0x0][0x604] ;  /* 0x0001810000077ab9 */ /* 0x000fe20000000800 */
[----:B------:R-:W-:-:S02]  /*1040*/  WARPGROUP.DEPBAR.LE gsb0, 0x0 ;  /* 0x00008000000079c5 */ /* 0x000fc40000010000 */
[----:B------:R-:W-:-:S06]  /*1050*/  WARPGROUP.ARRIVE ;  /* 0x00000000000079c5 */ /* 0x000fcc0000000000 */
[----:B------:R-:W-:Y:S03]  /*1060*/  HGMMA.64x64x16.F32.BF16 R24, gdesc[UR12], R24, gsb0 ;  /* 0x00e000000c1879f0 */ /* 0x000fe60008001818 */
[----:B------:R-:W-:Y:S02]  /*1070*/  WARPGROUP.DEPBAR.LE gsb0, 0x0 ;  /* 0x00008000000079c5 */ /* 0x000fe40000010000 */
        /* <DEDUP_REMOVED lines=9> */
[----:B--2---:R-:W-:-:S04]  /*1110*/  FMNMX R3, R24, R25, !PT ;  /* 0x0000001918037209 */ /* 0x004fc80007800000 */
[----:B------:R-:W-:-:S04]  /*1120*/  FMNMX R0, R28, R3, !PT ;  /* 0x000000031c007209 */ /* 0x000fc80007800000 */
        /* <DEDUP_REMOVED lines=12> */
[----:B------:R-:W-:-:S05]  /*11f0*/  FMNMX R2, R53, R0, !PT ;  /* 0x0000000035027209 */ /* 0x000fca0007800000 */
[----:B------:R-:W2:Y:S02]  /*1200*/  SHFL.BFLY PT, R3, R2, 0x1, 0x1f ;  /* 0x0c201f0002037f89 */ /* 0x000ea400000e0000 */
[----:B--2---:R-:W-:Y:S02]  /*1210*/  FMNMX R4, R2, R3, !PT ;  /* 0x0000000302047209 */ /* 0x004fe40007800000 */
[----:B------:R-:W-:-:S03]  /*1220*/  FMNMX R3, R26, R27, !PT ;  /* 0x0000001b1a037209 */ /* 0x000fc60007800000 */
[----:B------:R-:W2:Y:S01]  /*1230*/  SHFL.BFLY PT, R7, R4, 0x2, 0x1f ;  /* 0x0c401f0004077f89 */ /* 0x000ea200000e0000 */
[----:B------:R-:W-:-:S04]  /*1240*/  FMNMX R0, R30, R3, !PT ;  /* 0x000000031e007209 */ /* 0x000fc80007800000 */
[----:B------:R-:W-:-:S04]  /*1250*/  FMNMX R5, R31, R0, !PT ;  /* 0x000000001f057209 */ /* 0x000fc80007800000 */
[----:B------:R-:W-:-:S04]  /*1260*/  FMNMX R0, R34, R5, !PT ;  /* 0x0000000522007209 */ /* 0x000fc80007800000 */
[----:B------:R-:W-:-:S04]  /*1270*/  FMNMX R5, R35, R0, !PT ;  /* 0x0000000023057209 */ /* 0x000fc80007800000 */
[----:B------:R-:W-:-:S04]  /*1280*/  FMNMX R0, R38, R5, !PT ;  /* 0x0000000526007209 */ /* 0x000fc80007800000 */
[----:B------:R-:W-:Y:S02]  /*1290*/  FMNMX R5, R39, R0, !PT ;  /* 0x0000000027057209 */ /* 0x000fe40007800000 */
[----:B--2---:R-:W-:Y:S02]  /*12a0*/  FMNMX R3, R4, R7, !PT ;  /* 0x0000000704037209 */ /* 0x004fe40007800000 */
[----:B------:R-:W-:Y:S02]  /*12b0*/  FMNMX R0, R42, R5, !PT ;  /* 0x000000052a007209 */ /* 0x000fe40007800000 */
[----:B------:R-:W-:Y:S02]  /*12c0*/  FSETP.NEU.AND P1, PT, R3, -INF , PT ;  /* 0xff8000000300780b */ /* 0x000fe40003f2d000 */
[----:B------:R-:W-:Y:S02]  /*12d0*/  FMNMX R5, R43, R0, !PT ;  /* 0x000000002b057209 */ /* 0x000fe40007800000 */
[----:B------:R-:W-:-:S02]  /*12e0*/  FSEL R6, R3, RZ, P1 ;  /* 0x000000ff03067208 */ /* 0x000fc40000800000 */
[----:B------:R-:W-:-:S03]  /*12f0*/  FMNMX R0, R46, R5, !PT ;  /* 0x000000052e007209 */ /* 0x000fc60007800000 */
[----:B------:R-:W-:Y:S01]  /*1300*/  FMUL R6, R6, UR7 ;  /* 0x0000000706067c20 */ /* 0x000fe20008400000 */
[----:B------:R-:W-:-:S03]  /*1310*/  FMNMX R5, R47, R0, !PT ;  /* 0x000000002f057209 */ /* 0x000fc60007800000 */
[--C-:B------:R-:W-:Y:S01]  /*1320*/  FFMA R24, R24, UR7, -R6.reuse ;  /* 0x0000000718187c23 */ /* 0x100fe20008000806 */
[--C-:B------:R-:W-:Y:S01]  /*1330*/  FFMA R28, R28, UR7, -R6.reuse ;  /* 0x000000071c1c7c23 */ /* 0x100fe20008000806 */
[--C-:B------:R-:W-:Y:S01]  /*1340*/  FFMA R25, R25, UR7, -R6.reuse ;  /* 0x0000000719197c23 */ /* 0x100fe20008000806 */
[----:B------:R-:W-:Y:S01]  /*1350*/  FMNMX R0, R50, R5, !PT ;  /* 0x0000000532007209 */ /* 0x000fe20007800000 */
[--C-:B------:R-:W-:Y:S01]  /*1360*/  FFMA R32, R32, UR7, -R6.reuse ;  /* 0x0000000720207c23 */ /* 0x100fe20008000806 */
[----:B------:R-:W-:Y:S01]  /*1370*/  FSETP.GEU.AND P6, PT, R24, -126, PT ;  /* 0xc2fc00001800780b */ /* 0x000fe20003fce000 */
[--C-:B------:R-:W-:Y:S01]  /*1380*/  FFMA R33, R33, UR7, -R6.reuse ;  /* 0x0000000721217c23 */ /* 0x100fe20008000806 */
[----:B------:R-:W-:Y:S01]  /*1390*/  FSETP.GEU.AND P5, PT, R28, -126, PT ;  /* 0xc2fc00001c00780b */ /* 0x000fe20003fae000 */
[--C-:B------:R-:W-:Y:S01]  /*13a0*/  FFMA R29, R29, UR7, -R6.reuse ;  /* 0x000000071d1d7c23 */ /* 0x100fe20008000806 */
[----:B------:R-:W-:Y:S01]  /*13b0*/  FSETP.GEU.AND P2, PT, R25, -126, PT ;  /* 0xc2fc00001900780b */ /* 0x000fe20003f4e000 */
[--C-:B------:R-:W-:Y:S01]  /*13c0*/  FFMA R36, R36, UR7, -R6.reuse ;  /* 0x0000000724247c23 */ /* 0x100fe20008000806 */
[----:B------:R-:W-:Y:S01]  /*13d0*/  FMNMX R5, R51, R0, !PT ;  /* 0x0000000033057209 */ /* 0x000fe20007800000 */
[--C-:B------:R-:W-:Y:S01]  /*13e0*/  FFMA R40, R40, UR7, -R6.reuse ;  /* 0x0000000728287c23 */ /* 0x100fe20008000806 */
[----:B------:R-:W-:Y:S01]  /*13f0*/  FSETP.GEU.AND P1, PT, R32, -126, PT ;  /* 0xc2fc00002000780b */ /* 0x000fe20003f2e000 */
[--C-:B------:R-:W-:Y:S01]  /*1400*/  FFMA R37, R37, UR7, -R6.reuse ;  /* 0x0000000725257c23 */ /* 0x100fe20008000806 */
[----:B------:R-:W-:Y:S01]  /*1410*/  FMNMX R0, R54, R5, !PT ;  /* 0x0000000536007209 */ /* 0x000fe20007800000 */
[--C-:B------:R-:W-:Y:S01]  /*1420*/  FFMA R44, R44, UR7, -R6.reuse ;  /* 0x000000072c2c7c23 */ /* 0x100fe20008000806 */
[----:B------:R-:W-:Y:S01]  /*1430*/  FSETP.GEU.AND P4, PT, R33, -126, PT ;  /* 0xc2fc00002100780b */ /* 0x000fe20003f8e000 */
[----:B------:R-:W-:Y:S01]  /*1440*/  @!P6 FMUL R24, R24, 0.5 ;  /* 0x3f0000001818e820 */ /* 0x000fe20000400000 */
[----:B------:R-:W-:Y:S01]  /*1450*/  FMNMX R0, R55, R0, !PT ;  /* 0x0000000037007209 */ /* 0x000fe20007800000 */
[----:B------:R-:W-:Y:S01]  /*1460*/  @!P5 FMUL R28, R28, 0.5 ;  /* 0x3f0000001c1cd820 */ /* 0x000fe20000400000 */
[----:B------:R-:W-:Y:S01]  /*1470*/  FSETP.GEU.AND P3, PT, R29, -126, PT ;  /* 0xc2fc00001d00780b */ /* 0x000fe20003f6e000 */
[----:B------:R-:W-:Y:S01]  /*1480*/  @!P2 FMUL R25, R25, 0.5 ;  /* 0x3f0000001919a820 */ /* 0x000fe20000400000 */
[--C-:B------:R-:W-:Y:S01]  /*1490*/  FFMA R45, R45, UR7, -R6.reuse ;  /* 0x000000072d2d7c23 */ /* 0x100fe20008000806 */
[----:B------:R-:W2:Y:S01]  /*14a0*/  MUFU.EX2 R24, R24 ;  /* 0x0000001800187308 */ /* 0x000ea20000000800 */
[----:B------:R-:W3:Y:S01]  /*14b0*/  SHFL.BFLY PT, R5, R0, 0x1, 0x1f ;  /* 0x0c201f0000057f89 */ /* 0x000ee200000e0000 */
[----:B------:R-:W-:Y:S01]  /*14c0*/  @!P1 FMUL R32, R32, 0.5 ;  /* 0x3f00000020209820 */ /* 0x000fe20000400000 */
[--C-:B------:R-:W-:Y:S01]  /*14d0*/  FFMA R41, R41, UR7, -R6.reuse ;  /* 0x0000000729297c23 */ /* 0x100fe20008000806 */
[--C-:B------:R-:W-:Y:S01]  /*14e0*/  FFMA R48, R48, UR7, -R6.reuse ;  /* 0x0000000730307c23 */ /* 0x100fe20008000806 */
[--C-:B------:R-:W-:Y:S01]  /*14f0*/  FFMA R49, R49, UR7, -R6.reuse ;  /* 0x0000000731317c23 */ /* 0x100fe20008000806 */
[----:B------:R-:W-:Y:S01]  /*1500*/  @!P4 FMUL R33, R33, 0.5 ;  /* 0x3f0000002121c820 */ /* 0x000fe20000400000 */
[--C-:B------:R-:W-:Y:S01]  /*1510*/  FFMA R52, R52, UR7, -R6.reuse ;  /* 0x0000000734347c23 */ /* 0x100fe20008000806 */
[----:B------:R-:W4:Y:S01]  /*1520*/  MUFU.EX2 R28, R28 ;  /* 0x0000001c001c7308 */ /* 0x000f220000000800 */
[----:B------:R-:W-:Y:S01]  /*1530*/  FFMA R53, R53, UR7, -R6 ;  /* 0x0000000735357c23 */ /* 0x000fe20008000806 */
[----:B------:R-:W-:-:S06]  /*1540*/  @!P3 FMUL R29, R29, 0.5 ;  /* 0x3f0000001d1db820 */ /* 0x000fcc0000400000 */
[----:B------:R-:W5:Y:S01]  /*1550*/  MUFU.EX2 R25, R25 ;  /* 0x0000001900197308 */ /* 0x000f620000000800 */
[----:B--2---:R-:W-:Y:S01]  /*1560*/  @!P6 FMUL R24, R24, R24 ;  /* 0x000000181818e220 */ /* 0x004fe20000400000 */
[----:B------:R-:W-:-:S06]  /*1570*/  FSETP.GEU.AND P6, PT, R36, -126, PT ;  /* 0xc2fc00002400780b */ /* 0x000fcc0003fce000 */
[----:B------:R-:W2:Y:S01]  /*1580*/  MUFU.EX2 R32, R32 ;  /* 0x0000002000207308 */ /* 0x000ea20000000800 */
[----:B----4-:R-:W-:Y:S01]  /*1590*/  @!P5 FMUL R28, R28, R28 ;  /* 0x0000001c1c1cd220 */ /* 0x010fe20000400000 */
[----:B------:R-:W-:Y:S02]  /*15a0*/  FSETP.GEU.AND P5, PT, R40, -126, PT ;  /* 0xc2fc00002800780b */ /* 0x000fe40003fae000 */
[----:B---3--:R-:W-:-:S03]  /*15b0*/  FMNMX R5, R0, R5, !PT ;  /* 0x0000000500057209 */ /* 0x008fc60007800000 */
[----:B------:R-:W-:Y:S01]  /*15c0*/  @!P6 FMUL R36, R36, 0.5 ;  /* 0x3f0000002424e820 */ /* 0x000fe20000400000 */
[----:B------:R-:W3:Y:S01]  /*15d0*/  MUFU.EX2 R33, R33 ;  /* 0x0000002100217308 */ /* 0x000ee20000000800 */
[----:B-----5:R-:W-:Y:S01]  /*15e0*/  @!P2 FMUL R25, R25, R25 ;  /* 0x000000191919a220 */ /* 0x020fe20000400000 */
[----:B------:R-:W-:Y:S01]  /*15f0*/  FSETP.GEU.AND P2, PT, R37, -126, PT ;  /* 0xc2fc00002500780b */ /* 0x000fe20003f4e000 */
[----:B------:R-:W4:Y:S04]  /*1600*/  SHFL.BFLY PT, R4, R5, 0x2, 0x1f ;  /* 0x0c401f0005047f89 */ /* 0x000f2800000e0000 */
[----:B------:R-:W-:Y:S01]  /*1610*/  @!P5 FMUL R40, R40, 0.5 ;  /* 0x3f0000002828d820 */ /* 0x000fe20000400000 */
[----:B------:R-:W5:Y:S01]  /*1620*/  MUFU.EX2 R29, R29 ;  /* 0x0000001d001d7308 */ /* 0x000f620000000800 */
[----:B--2---:R-:W-:Y:S01]  /*1630*/  @!P1 FMUL R32, R32, R32 ;  /* 0x0000002020209220 */ /* 0x004fe20000400000 */
[----:B------:R-:W-:-:S05]  /*1640*/  FSETP.GEU.AND P1, PT, R44, -126, PT ;  /* 0xc2fc00002c00780b */ /* 0x000fca0003f2e000 */
[----:B------:R-:W-:Y:S01]  /*1650*/  @!P2 FMUL R37, R37, 0.5 ;  /* 0x3f0000002525a820 */ /* 0x000fe20000400000 */
[----:B------:R-:W2:Y:S01]  /*1660*/  MUFU.EX2 R36, R36 ;  /* 0x0000002400247308 */ /* 0x000ea20000000800 */
[----:B---3--:R-:W-:Y:S01]  /*1670*/  @!P4 FMUL R33, R33, R33 ;  /* 0x000000212121c220 */ /* 0x008fe20000400000 */
[----:B------:R-:W-:-:S05]  /*1680*/  FSETP.GEU.AND P4, PT, R45, -126, PT ;  /* 0xc2fc00002d00780b */ /* 0x000fca0003f8e000 */
[----:B------:R-:W-:Y:S01]  /*1690*/  @!P1 FMUL R44, R44, 0.5 ;  /* 0x3f0000002c2c9820 */ /* 0x000fe20000400000 */
[----:B------:R-:W3:Y:S01]  /*16a0*/  MUFU.EX2 R7, R40 ;  /* 0x0000002800077308 */ /* 0x000ee20000000800 */
[----:B-----5:R-:W-:Y:S01]  /*16b0*/  @!P3 FMUL R29, R29, R29 ;  /* 0x0000001d1d1db220 */ /* 0x020fe20000400000 */
[----:B------:R-:W-:Y:S02]  /*16c0*/  FSETP.GEU.AND P3, PT, R41, -126, PT ;  /* 0xc2fc00002900780b */ /* 0x000fe40003f6e000 */
[----:B----4-:R-:W-:-:S03]  /*16d0*/  FMNMX R4, R5, R4, !PT ;  /* 0x0000000405047209 */ /* 0x010fc60007800000 */
[----:B------:R-:W-:Y:S01]  /*16e0*/  @!P4 FMUL R45, R45, 0.5 ;  /* 0x3f0000002d2dc820 */ /* 0x000fe20000400000 */
[----:B------:R-:W4:Y:S01]  /*16f0*/  MUFU.EX2 R37, R37 ;  /* 0x0000002500257308 */ /* 0x000f220000000800 */
[----:B--2---:R-:W-:Y:S01]  /*1700*/  @!P6 FMUL R36, R36, R36 ;  /* 0x000000242424e220 */ /* 0x004fe20000400000 */
[----:B------:R-:W-:-:S05]  /*1710*/  FSETP.GEU.AND P6, PT, R48, -126, PT ;  /* 0xc2fc00003000780b */ /* 0x000fca0003fce000 */
[----:B------:R-:W-:Y:S01]  /*1720*/  @!P3 FMUL R41, R41, 0.5 ;  /* 0x3f0000002929b820 */ /* 0x000fe20000400000 */
[----:B------:R-:W2:Y:S01]  /*1730*/  MUFU.EX2 R5, R44 ;  /* 0x0000002c00057308 */ /* 0x000ea20000000800 */
[----:B---3--:R-:W-:Y:S01]  /*1740*/  @!P5 FMUL R7, R7, R7 ;  /* 0x000000070707d220 */ /* 0x008fe20000400000 */
[----:B------:R-:W-:-:S03]  /*1750*/  FSETP.GEU.AND P5, PT, R49, -126, PT ;  /* 0xc2fc00003100780b */ /* 0x000fc60003fae000 */
[----:B------:R-:W-:Y:S02]  /*1760*/  FADD R2, R24, R7 ;  /* 0x0000000718027221 */ /* 0x000fe40000000000 */
[----:B------:R-:W-:Y:S01]  /*1770*/  @!P6 FMUL R48, R48, 0.5 ;  /* 0x3f0000003030e820 */ /* 0x000fe20000400000 */
[----:B------:R-:W3:Y:S01]  /*1780*/  MUFU.EX2 R10, R45 ;  /* 0x0000002d000a7308 */ /* 0x000ee20000000800 */
[----:B----4-:R-:W-:Y:S01]  /*1790*/  @!P2 FMUL R37, R37, R37 ;  /* 0x000000252525a220 */ /* 0x010fe20000400000 */
[----:B------:R-:W-:-:S04]  /*17a0*/  FSETP.NEU.AND P2, PT, R4, -INF , PT ;  /* 0xff8000000400780b */ /* 0x000fc80003f4d000 */
[----:B------:R-:W-:Y:S01]  /*17b0*/  FSEL R0, R4, RZ, P2 ;  /* 0x000000ff04007208 */ /* 0x000fe20001000000 */
[----:B------:R-:W-:Y:S01]  /*17c0*/  @!P5 FMUL R49, R49, 0.5 ;  /* 0x3f0000003131d820 */ /* 0x000fe20000400000 */
[----:B------:R-:W4:Y:S01]  /*17d0*/  MUFU.EX2 R8, R41 ;  /* 0x0000002900087308 */ /* 0x000f220000000800 */
[----:B--2---:R-:W-:Y:S01]  /*17e0*/  @!P1 FMUL R5, R5, R5 ;  /* 0x0000000505059220 */ /* 0x004fe20000400000 */
[----:B------:R-:W-:Y:S01]  /*17f0*/  FSETP.GEU.AND P2, PT, R52, -126, PT ;  /* 0xc2fc00003400780b */ /* 0x000fe20003f4e000 */
[----:B------:R-:W-:-:S04]  /*1800*/  FMUL R0, R0, UR7 ;  /* 0x0000000700007c20 */ /* 0x000fc80008400000 */
[--C-:B------:R-:W-:Y:S01]  /*1810*/  FFMA R26, R26, UR7, -R0.reuse ;  /* 0x000000071a1a7c23 */ /* 0x100fe20008000800 */
[----:B------:R-:W2:Y:S01]  /*1820*/  MUFU.EX2 R9, R48 ;  /* 0x0000003000097308 */ /* 0x000ea20000000800 */
[--C-:B------:R-:W-:Y:S01]  /*1830*/  FFMA R27, R27, UR7, -R0.reuse ;  /* 0x000000071b1b7c23 */ /* 0x100fe20008000800 */
[--C-:B------:R-:W-:Y:S01]  /*1840*/  FFMA R30, R30, UR7, -R0.reuse ;  /* 0x000000071e1e7c23 */ /* 0x100fe20008000800 */
[--C-:B------:R-:W-:Y:S01]  /*1850*/  FFMA R31, R31, UR7, -R0.reuse ;  /* 0x000000071f1f7c23 */ /* 0x100fe20008000800 */
[----:B---3--:R-:W-:Y:S01]  /*1860*/  @!P4 FMUL R10, R10, R10 ;  /* 0x0000000a0a0ac220 */ /* 0x008fe20000400000 */
[----:B------:R-:W-:Y:S01]  /*1870*/  FSETP.GEU.AND P1, PT, R26, -126, PT ;  /* 0xc2fc00001a00780b */ /* 0x000fe20003f2e000 */
[--C-:B------:R-:W-:Y:S01]  /*1880*/  FFMA R34, R34, UR7, -R0.reuse ;  /* 0x0000000722227c23 */ /* 0x100fe20008000800 */
[----:B------:R-:W-:Y:S01]  /*1890*/  FSETP.GEU.AND P4, PT, R27, -126, PT ;  /* 0xc2fc00001b00780b */ /* 0x000fe20003f8e000 */
[----:B------:R-:W3:Y:S01]  /*18a0*/  MUFU.EX2 R6, R49 ;  /* 0x0000003100067308 */ /* 0x000ee20000000800 */
[----:B----4-:R-:W-:Y:S01]  /*18b0*/  @!P3 FMUL R8, R8, R8 ;  /* 0x000000080808b220 */ /* 0x010fe20000400000 */
[----:B------:R-:W-:Y:S01]  /*18c0*/  FSETP.GEU.AND P3, PT, R53, -126, PT ;  /* 0xc2fc00003500780b */ /* 0x000fe20003f6e000 */
[----:B------:R-:W-:Y:S01]  /*18d0*/  @!P2 FMUL R52, R52, 0.5 ;  /* 0x3f0000003434a820 */ /* 0x000fe20000400000 */
[--C-:B------:R-:W-:Y:S01]  /*18e0*/  FFMA R35, R35, UR7, -R0.reuse ;  /* 0x0000000723237c23 */ /* 0x100fe20008000800 */
[--C-:B------:R-:W-:Y:S01]  /*18f0*/  FFMA R38, R38, UR7, -R0.reuse ;  /* 0x0000000726267c23 */ /* 0x100fe20008000800 */
[--C-:B------:R-:W-:Y:S01]  /*1900*/  FFMA R39, R39, UR7, -R0.reuse ;  /* 0x0000000727277c23 */ /* 0x100fe20008000800 */
[--C-:B------:R-:W-:Y:S01]  /*1910*/  FFMA R42, R42, UR7, -R0.reuse ;  /* 0x000000072a2a7c23 */ /* 0x100fe20008000800 */
[----:B------:R-:W4:Y:S01]  /*1920*/  MUFU.EX2 R11, R52 ;  /* 0x00000034000b7308 */ /* 0x000f220000000800 */
[----:B--2---:R-:W-:Y:S01]  /*1930*/  @!P6 FMUL R9, R9, R9 ;  /* 0x000000090909e220 */ /* 0x004fe20000400000 */
[----:B------:R-:W-:Y:S01]  /*1940*/  FSETP.GEU.AND P6, PT, R30, -126, PT ;  /* 0xc2fc00001e00780b */ /* 0x000fe20003fce000 */
[----:B------:R-:W-:Y:S01]  /*1950*/  @!P1 FMUL R26, R26, 0.5 ;  /* 0x3f0000001a1a9820 */ /* 0x000fe20000400000 */
[----:B------:R-:W-:Y:S01]  /*1960*/  @!P4 FMUL R27, R27, 0.5 ;  /* 0x3f0000001b1bc820 */ /* 0x000fe20000400000 */
[--C-:B------:R-:W-:Y:S01]  /*1970*/  FFMA R50, R50, UR7, -R0.reuse ;  /* 0x0000000732327c23 */ /* 0x100fe20008000800 */
[--C-:B------:R-:W-:Y:S01]  /*1980*/  FFMA R43, R43, UR7, -R0.reuse ;  /* 0x000000072b2b7c23 */ /* 0x100fe20008000800 */
[----:B------:R-:W-:Y:S01]  /*1990*/  @!P3 FMUL R53, R53, 0.5 ;  /* 0x3f0000003535b820 */ /* 0x000fe20000400000 */
[--C-:B------:R-:W-:Y:S01]  /*19a0*/  FFMA R46, R46, UR7, -R0.reuse ;  /* 0x000000072e2e7c23 */ /* 0x100fe20008000800 */
[----:B---3--:R-:W-:Y:S01]  /*19b0*/  @!P5 FMUL R6, R6, R6 ;  /* 0x000000060606d220 */ /* 0x008fe20000400000 */
[----:B------:R-:W-:Y:S01]  /*19c0*/  FSETP.GEU.AND P5, PT, R31, -126, PT ;  /* 0xc2fc00001f00780b */ /* 0x000fe20003fae000 */
[----:B------:R-:W2:Y:S01]  /*19d0*/  MUFU.EX2 R12, R53 ;  /* 0x00000035000c7308 */ /* 0x000ea20000000800 */
[--C-:B------:R-:W-:Y:S01]  /*19e0*/  FFMA R47, R47, UR7, -R0.reuse ;  /* 0x000000072f2f7c23 */ /* 0x100fe20008000800 */
[--C-:B------:R-:W-:Y:S01]  /*19f0*/  FFMA R51, R51, UR7, -R0.reuse ;  /* 0x0000000733337c23 */ /* 0x100fe20008000800 */
[--C-:B------:R-:W-:Y:S01]  /*1a00*/  FFMA R54, R54, UR7, -R0.reuse ;  /* 0x0000000736367c23 */ /* 0x100fe20008000800 */
[----:B------:R-:W-:Y:S01]  /*1a10*/  @!P6 FMUL R30, R30, 0.5 ;  /* 0x3f0000001e1ee820 */ /* 0x000fe20000400000 */
[----:B------:R-:W-:Y:S01]  /*1a20*/  FFMA R0, R55, UR7, -R0 ;  /* 0x0000000737007c23 */ /* 0x000fe20008000800 */
[----:B----4-:R-:W-:Y:S01]  /*1a30*/  @!P2 FMUL R11, R11, R11 ;  /* 0x0000000b0b0ba220 */ /* 0x010fe20000400000 */
[----:B------:R-:W-:Y:S01]  /*1a40*/  FSETP.GEU.AND P2, PT, R34, -126, PT ;  /* 0xc2fc00002200780b */ /* 0x000fe20003f4e000 */
[----:B------:R-:W3:Y:S01]  /*1a50*/  MUFU.EX2 R26, R26 ;  /* 0x0000001a001a7308 */ /* 0x000ee20000000800 */
[----:B------:R-:W-:Y:S01]  /*1a60*/  FADD R21, R32, R9 ;  /* 0x0000000920157221 */ /* 0x000fe20000000000 */
[----:B------:R-:W-:Y:S01]  /*1a70*/  FADD R40, R36, R11 ;  /* 0x0000000b24287221 */ /* 0x000fe20000000000 */
[----:B------:R-:W-:Y:S01]  /*1a80*/  FADD R23, R33, R6 ;  /* 0x0000000621177221 */ /* 0x000fe20000000000 */
[----:B------:R-:W-:Y:S01]  /*1a90*/  @!P5 FMUL R31, R31, 0.5 ;  /* 0x3f0000001f1fd820 */ /* 0x000fe20000400000 */
[----:B------:R-:W-:Y:S01]  /*1aa0*/  FADD R22, R29, R10 ;  /* 0x0000000a1d167221 */ /* 0x000fe20000000000 */
[----:B------:R-:W-:Y:S01]  /*1ab0*/  ULOP3.LUT UR7, UR28, 0x8, URZ, 0xc, !UPT ;  /* 0x000000081c077892 */ /* 0x000fe2000f8e0c3f */
[----:B------:R-:W-:Y:S01]  /*1ac0*/  F2FP.BF16.F32.PACK_AB R48, R8, R7 ;  /* 0x000000070830723e */ /* 0x000fe200000010ff */
[----:B------:R-:W4:Y:S01]  /*1ad0*/  MUFU.EX2 R27, R27 ;  /* 0x0000001b001b7308 */ /* 0x000f220000000800 */
[----:B--2---:R-:W-:Y:S01]  /*1ae0*/  @!P3 FMUL R12, R12, R12 ;  /* 0x0000000c0c0cb220 */ /* 0x004fe20000400000 */
[----:B------:R-:W-:-:S02]  /*1af0*/  FSETP.GEU.AND P3, PT, R35, -126, PT ;  /* 0xc2fc00002300780b */ /* 0x000fc40003f6e000 */
[----:B------:R-:W-:Y:S01]  /*1b00*/  @!P2 FMUL R34, R34, 0.5 ;  /* 0x3f0000002222a820 */ /* 0x000fe20000400000 */
[----:B------:R-:W-:Y:S01]  /*1b10*/  FADD R41, R37, R12 ;  /* 0x0000000c25297221 */ /* 0x000fe20000000000 */
[----:B------:R-:W-:Y:S02]  /*1b20*/  F2FP.BF16.F32.PACK_AB R52, R6, R9 ;  /* 0x000000090634723e */ /* 0x000fe400000010ff */
[----:B------:R-:W2:Y:S01]  /*1b30*/  MUFU.EX2 R30, R30 ;  /* 0x0000001e001e7308 */ /* 0x000ea20000000800 */
[----:B---3--:R-:W-:Y:S01]  /*1b40*/  @!P1 FMUL R26, R26, R26 ;  /* 0x0000001a1a1a9220 */ /* 0x008fe20000400000 */
[----:B------:R-:W-:Y:S01]  /*1b50*/  FSETP.GEU.AND P1, PT, R38, -126, PT ;  /* 0xc2fc00002600780b */ /* 0x000fe20003f2e000 */
[----:B------:R-:W-:-:S04]  /*1b60*/  FADD R41, R22, R41 ;  /* 0x0000002916297221 */ /* 0x000fc80000000000 */
[----:B------:R-:W-:Y:S01]  /*1b70*/  @!P3 FMUL R35, R35, 0.5 ;  /* 0x3f0000002323b820 */ /* 0x000fe20000400000 */
[----:B------:R-:W3:Y:S01]  /*1b80*/  MUFU.EX2 R31, R31 ;  /* 0x0000001f001f7308 */ /* 0x000ee20000000800 */
[----:B----4-:R-:W-:Y:S01]  /*1b90*/  @!P4 FMUL R27, R27, R27 ;  /* 0x0000001b1b1bc220 */ /* 0x010fe20000400000 */
[----:B------:R-:W-:-:S05]  /*1ba0*/  FSETP.GEU.AND P4, PT, R39, -126, PT ;  /* 0xc2fc00002700780b */ /* 0x000fca0003f8e000 */
[----:B------:R-:W-:Y:S01]  /*1bb0*/  @!P1 FMUL R38, R38, 0.5 ;  /* 0x3f00000026269820 */ /* 0x000fe20000400000 */
[----:B------:R-:W4:Y:S01]  /*1bc0*/  MUFU.EX2 R34, R34 ;  /* 0x0000002200227308 */ /* 0x000f220000000800 */
        /* <DEDUP_REMOVED lines=15> */
[----:B------:R2:W5:Y:S01]  /*1cc0*/  MUFU.EX2 R13, R42 ;  /* 0x0000002a000d7308 */ /* 0x0005620000000800 */
[----:B---3--:R-:W-:Y:S01]  /*1cd0*/  @!P1 FMUL R38, R38, R38 ;  /* 0x0000002626269220 */ /* 0x008fe20000400000 */
[----:B------:R-:W-:-:S05]  /*1ce0*/  FSETP.GEU.AND P1, PT, R47, -126, PT ;  /* 0xc2fc00002f00780b */ /* 0x000fca0003f2e000 */
[----:B------:R-:W-:Y:S01]  /*1cf0*/  @!P3 FMUL R46, R46, 0.5 ;  /* 0x3f0000002e2eb820 */ /* 0x000fe20000400000 */
[----:B------:R3:W1:Y:S01]  /*1d00*/  MUFU.EX2 R17, R50 ;  /* 0x0000003200117308 */ /* 0x0006620000000800 */
[----:B----4-:R-:W-:Y:S01]  /*1d10*/  @!P4 FMUL R39, R39, R39 ;  /* 0x000000272727c220 */ /* 0x010fe20000400000 */
[----:B------:R-:W-:Y:S01]  /*1d20*/  FSETP.GEU.AND P4, PT, R51, -126, PT ;  /* 0xc2fc00003300780b */ /* 0x000fe20003f8e000 */
[----:B--2---:R-:W-:Y:S01]  /*1d30*/  FADD R42, R2, R21 ;  /* 0x00000015022a7221 */ /* 0x004fe20000000000 */
[----:B------:R-:W-:Y:S01]  /*1d40*/  FADD R21, R28, R5 ;  /* 0x000000051c157221 */ /* 0x000fe20000000000 */
[----:B------:R-:W-:Y:S02]  /*1d50*/  FADD R2, R25, R8 ;  /* 0x0000000819027221 */ /* 0x000fe40000000000 */
[----:B------:R-:W-:Y:S01]  /*1d60*/  @!P1 FMUL R47, R47, 0.5 ;  /* 0x3f0000002f2f9820 */ /* 0x000fe20000400000 */
[----:B------:R2:W4:Y:S01]  /*1d70*/  MUFU.EX2 R14, R43 ;  /* 0x0000002b000e7308 */ /* 0x0005220000000800 */
[----:B-----5:R-:W-:Y:S01]  /*1d80*/  @!P6 FMUL R13, R13, R13 ;  /* 0x0000000d0d0de220 */ /* 0x020fe20000400000 */
[----:B------:R-:W-:Y:S01]  /*1d90*/  FSETP.GEU.AND P6, PT, R54, -126, PT ;  /* 0xc2fc00003600780b */ /* 0x000fe20003fce000 */
[----:B------:R-:W-:Y:S01]  /*1da0*/  FADD R21, R21, R40 ;  /* 0x0000002815157221 */ /* 0x000fe20000000000 */
[----:B------:R-:W-:Y:S01]  /*1db0*/  FADD R2, R2, R23 ;  /* 0x0000001702027221 */ /* 0x000fe20000000000 */
[----:B---3--:R-:W-:-:S02]  /*1dc0*/  F2FP.BF16.F32.PACK_AB R50, R10, R5 ;  /* 0x000000050a32723e */ /* 0x008fc400000010ff */
[----:B------:R-:W-:Y:S01]  /*1dd0*/  @!P4 FMUL R51, R51, 0.5 ;  /* 0x3f0000003333c820 */ /* 0x000fe20000400000 */
[----:B------:R3:W5:Y:S01]  /*1de0*/  MUFU.EX2 R15, R46 ;  /* 0x0000002e000f7308 */ /* 0x0007620000000800 */
[----:B-1----:R-:W-:Y:S01]  /*1df0*/  @!P5 FMUL R17, R17, R17 ;  /* 0x000000111111d220 */ /* 0x002fe20000400000 */
[----:B------:R-:W-:Y:S01]  /*1e00*/  FSETP.GEU.AND P5, PT, R0, -126, PT ;  /* 0xc2fc00000000780b */ /* 0x000fe20003fae000 */
[----:B--2---:R-:W-:Y:S01]  /*1e10*/  FADD R43, R26, R13 ;  /* 0x0000000d1a2b7221 */ /* 0x004fe20000000000 */
[----:B------:R-:W-:Y:S01]  /*1e20*/  FADD R21, R42, R21 ;  /* 0x000000152a157221 */ /* 0x000fe20000000000 */
[----:B------:R-:W-:Y:S01]  /*1e30*/  FADD R44, R34, R17 ;  /* 0x00000011222c7221 */ /* 0x000fe20000000000 */
[----:B------:R-:W-:Y:S01]  /*1e40*/  FADD R2, R2, R41 ;  /* 0x0000002902027221 */ /* 0x000fe20000000000 */
[----:B------:R-:W-:Y:S01]  /*1e50*/  @!P6 FMUL R54, R54, 0.5 ;  /* 0x3f0000003636e820 */ /* 0x000fe20000400000 */
[----:B------:R1:W2:Y:S01]  /*1e60*/  MUFU.EX2 R16, R47 ;  /* 0x0000002f00107308 */ /* 0x0002a20000000800 */
[----:B----4-:R-:W-:Y:S01]  /*1e70*/  @!P2 FMUL R14, R14, R14 ;  /* 0x0000000e0e0ea220 */ /* 0x010fe20000400000 */
[----:B------:R-:W-:Y:S01]  /*1e80*/  FADD R44, R43, R44 ;  /* 0x0000002c2b2c7221 */ /* 0x000fe20000000000 */
[----:B------:R-:W-:-:S02]  /*1e90*/  F2FP.BF16.F32.PACK_AB R42, R29, R28 ;  /* 0x0000001c1d2a723e */ /* 0x000fc400000010ff */
[----:B---3--:R-:W-:Y:S02]  /*1ea0*/  F2FP.BF16.F32.PACK_AB R46, R37, R36 ;  /* 0x00000024252e723e */ /* 0x008fe400000010ff */
[----:B------:R-:W-:Y:S01]  /*1eb0*/  @!P5 FMUL R0, R0, 0.5 ;  /* 0x3f0000000000d820 */ /* 0x000fe20000400000 */
[----:B------:R3:W4:Y:S01]  /*1ec0*/  MUFU.EX2 R18, R51 ;  /* 0x0000003300127308 */ /* 0x0007220000000800 */
[----:B-----5:R-:W-:Y:S01]  /*1ed0*/  @!P3 FMUL R15, R15, R15 ;  /* 0x0000000f0f0fb220 */ /* 0x020fe20000400000 */
[----:B------:R-:W-:Y:S02]  /*1ee0*/  F2FP.BF16.F32.PACK_AB R41, R27, R26 ;  /* 0x0000001a1b29723e */ /* 0x000fe400000010ff */
[----:B-1----:R-:W-:Y:S01]  /*1ef0*/  F2FP.BF16.F32.PACK_AB R47, R39, R38 ;  /* 0x00000026272f723e */ /* 0x002fe200000010ff */
[----:B------:R-:W-:Y:S01]  /*1f00*/  FADD R22, R30, R15 ;  /* 0x0000000f1e167221 */ /* 0x000fe20000000000 */
[----:B------:R-:W-:Y:S02]  /*1f10*/  F2FP.BF16.F32.PACK_AB R49, R14, R13 ;  /* 0x0000000d0e31723e */ /* 0x000fe400000010ff */
[----:B------:R1:W5:Y:S01]  /*1f20*/  MUFU.EX2 R19, R54 ;  /* 0x0000003600137308 */ /* 0x0003620000000800 */
[----:B--2---:R-:W-:-:S04]  /*1f30*/  @!P1 FMUL R16, R16, R16 ;  /* 0x0000001010109220 */ /* 0x004fc80000400000 */
[----:B------:R-:W-:Y:S01]  /*1f40*/  FADD R23, R31, R16 ;  /* 0x000000101f177221 */ /* 0x000fe20000000000 */
[----:B---3--:R-:W-:Y:S02]  /*1f50*/  F2FP.BF16.F32.PACK_AB R51, R16, R15 ;  /* 0x0000000f1033723e */ /* 0x008fe400000010ff */
[----:B------:R2:W3:Y:S01]  /*1f60*/  MUFU.EX2 R20, R0 ;  /* 0x0000000000147308 */ /* 0x0004e20000000800 */
[----:B----4-:R-:W-:Y:S01]  /*1f70*/  @!P4 FMUL R18, R18, R18 ;  /* 0x000000121212c220 */ /* 0x010fe20000400000 */
[----:B-1----:R-:W-:-:S03]  /*1f80*/  F2FP.BF16.F32.PACK_AB R54, R12, R11 ;  /* 0x0000000b0c36723e */ /* 0x002fc600000010ff */
[----:B------:R-:W-:Y:S01]  /*1f90*/  FADD R43, R35, R18 ;  /* 0x00000012232b7221 */ /* 0x000fe20000000000 */
[----:B------:R-:W-:Y:S01]  /*1fa0*/  F2FP.BF16.F32.PACK_AB R53, R18, R17 ;  /* 0x000000111235723e */ /* 0x000fe200000010ff */
[----:B-----5:R-:W-:Y:S01]  /*1fb0*/  @!P6 FMUL R19, R19, R19 ;  /* 0x000000131313e220 */ /* 0x020fe20000400000 */
[----:B--2---:R-:W-:-:S03]  /*1fc0*/  FADD R0, R27, R14 ;  /* 0x0000000e1b007221 */ /* 0x004fc60000000000 */
[----:B------:R-:W-:Y:S01]  /*1fd0*/  FADD R45, R38, R19 ;  /* 0x00000013262d7221 */ /* 0x000fe20000000000 */
[----:B------:R-:W-:Y:S01]  /*1fe0*/  FADD R0, R0, R43 ;  /* 0x0000002b00007221 */ /* 0x000fe20000000000 */
[----:B------:R-:W-:Y:S01]  /*1ff0*/  F2FP.BF16.F32.PACK_AB R43, R31, R30 ;  /* 0x0000001e1f2b723e */ /* 0x000fe200000010ff */
[----:B---3--:R-:W-:Y:S01]  /*2000*/  @!P5 FMUL R20, R20, R20 ;  /* 0x000000141414d220 */ /* 0x008fe20000400000 */
[----:B------:R-:W-:Y:S01]  /*2010*/  FADD R45, R22, R45 ;  /* 0x0000002d162d7221 */ /* 0x000fe20000000000 */
[----:B------:R-:W-:Y:S02]  /*2020*/  IMAD.U32 R22, RZ, RZ, UR7 ;  /* 0x00000007ff167e24 */ /* 0x000fe4000f8e00ff */
[----:B------:R-:W-:Y:S01]  /*2030*/  FADD R40, R39, R20 ;  /* 0x0000001427287221 */ /* 0x000fe20000000000 */
[----:B------:R-:W-:Y:S01]  /*2040*/  FADD R44, R44, R45 ;  /* 0x0000002d2c2c7221 */ /* 0x000fe20000000000 */
[----:B------:R1:W-:Y:S01]  /*2050*/  SYNCS.ARRIVE.TRANS64.A1T0 RZ, [R22+UR29], RZ ;  /* 0x000000ff16ff79a7 */ /* 0x0003e2000810001d */
[----:B------:R-:W-:Y:S01]  /*2060*/  F2FP.BF16.F32.PACK_AB R45, R35, R34 ;  /* 0x00000022232d723e */ /* 0x000fe200000010ff */
[----:B------:R-:W-:Y:S01]  /*2070*/  FADD R23, R23, R40 ;  /* 0x0000002817177221 */ /* 0x000fe20000000000 */
[----:B------:R-:W-:-:S03]  /*2080*/  F2FP.BF16.F32.PACK_AB R40, R25, R24 ;  /* 0x000000181928723e */ /* 0x000fc600000010ff */
[----:B------:R-:W-:Y:S01]  /*2090*/  FADD R23, R0, R23 ;  /* 0x0000001700177221 */ /* 0x000fe20000000000 */
[----:B------:R-:W-:-:S03]  /*20a0*/  FADD R0, R21, R2 ;  /* 0x0000000215007221 */ /* 0x000fc60000000000 */
[----:B------:R-:W-:Y:S01]  /*20b0*/  FADD R2, R44, R23 ;  /* 0x000000172c027221 */ /* 0x000fe20000000000 */
[----:B------:R-:W-:Y:S01]  /*20c0*/  F2FP.BF16.F32.PACK_AB R44, R33, R32 ;  /* 0x00000020212c723e */ /* 0x000fe200000010ff */
[----:B-1----:R-:W-:Y:S06]  /*20d0*/  @!P0 BRA `(.L_x_19) ;  /* 0x0000000000048947 */ /* 0x002fec0003800000 */
[----:B------:R-:W-:Y:S01]  /*20e0*/  BPT.TRAP 0x1 ;  /* 0x000000040000795c */ /* 0x000fe20000300000 */
.L_x_19:
[----:B------:R-:W1:Y:S02]  /*20f0*/  SYNCS.PHASECHK.TRANS64.TRYWAIT P1, [UR36+0x11808], R56 ;  /* 0x01180838ff0075a7 */ /* 0x000e640008020164 */
[----:B-1----:R-:W-:Y:S05]  /*2100*/  @!P1 BRA `(.L_x_20) ;  /* 0x0000005800a89947 */ /* 0x002fea0003800000 */
.L_x_98:
[----:B------:R-:W-:Y:S01]  /*2110*/  UIADD3 UR10, UR5, 0x280, URZ ;  /* 0x00000280050a7890 */ /* 0x000fe2000fffe03f */
[----:B------:R-:W-:Y:S01]  /*2120*/  WARPGROUP.ARRIVE ;  /* 0x00000000000079c5 */ /* 0x000fe20000000000 */
[----:B------:R-:W-:Y:S01]  /*2130*/  UMOV UR11, 0xc0000010 ;  /* 0xc0000010000b7882 */ /* 0x000fe20000000000 */
[----:B------:R-:W-:Y:S01]  /*2140*/  UIADD3 UR14, UR5, 0x300, URZ ;  /* 0x00000300050e7890 */ /* 0x000fe2000fffe03f */
[----:B------:R-:W-:Y:S01]  /*2150*/  F2FP.BF16.F32.PACK_AB R55, R20, R19 ;  /* 0x000000131437723e */ /* 0x000fe200000010ff */
[----:B------:R-:W-:Y:S01]  /*2160*/  UMOV UR15, 0xc0000010 ;  /* 0xc0000010000f7882 */ /* 0x000fe20000000000 */
[----:B------:R-:W-:Y:S01]  /*2170*/  UIADD3 UR18, UR5, 0x380, URZ ;  /* 0x0000038005127890 */ /* 0x000fe2000fffe03f */
[----:B------:R-:W-:Y:S02]  /*2180*/  UMOV UR19, 0xc0000010 ;  /* 0xc000001000137882 */ /* 0x000fe40000000000 */
[----:B------:R-:W-:Y:S01]  /*2190*/  HGMMA.64x16x16.F32.BF16 R88, R40, gdesc[UR8].tnspB, RZ, !UPT, gsb0 ;  /* 0x4020000828587df0 */ /* 0x000fe2000c0018ff */
[----:B------:R-:W-:Y:S01]  /*21a0*/  UIADD3 UR22, UR5, 0x400, URZ ;  /* 0x0000040005167890 */ /* 0x000fe2000fffe03f */
[----:B------:R-:W-:Y:S01]  /*21b0*/  UMOV UR23, 0xc0000010 ;  /* 0xc000001000177882 */ /* 0x000fe20000000000 */
[----:B------:R-:W-:Y:S01]  /*21c0*/  UIADD3 UR10, UR5, 0x480, URZ ;  /* 0x00000480050a7890 */ /* 0x000fe2000fffe03f */
[----:B------:R-:W-:Y:S01]  /*21d0*/  UMOV UR11, 0xc0000010 ;  /* 0xc0000010000b7882 */ /* 0x000fe20000000000 */
[----:B------:R-:W-:-:S02]  /*21e0*/  WARPGROUP.DEPBAR.LE gsb0, 0x0 ;  /* 0x00008000000079c5 */ /* 0x000fc40000010000 */
[----:B------:R-:W-:-:S06]  /*21f0*/  WARPGROUP.ARRIVE ;  /* 0x00000000000079c5 */ /* 0x000fcc0000000000 */
[----:B------:R-:W-:Y:S01]  /*2200*/  HGMMA.64x16x16.F32.BF16 R80, R40, gdesc[UR12].tnspB, RZ, !UPT, gsb0 ;  /* 0x4020000c28507df0 */ /* 0x000fe2000c0018ff */
[----:B------:R-:W-:Y:S01]  /*2210*/  UIADD3 UR14, UR5, 0x320, URZ ;  /* 0x00000320050e7890 */ /* 0x000fe2000fffe03f */
[----:B------:R-:W-:Y:S01]  /*2220*/  UMOV UR15, 0xc0000010 ;  /* 0xc0000010000f7882 */ /* 0x000fe20000000000 */
[----:B------:R-:W-:Y:S02]  /*2230*/  WARPGROUP.DEPBAR.LE gsb0, 0x0 ;  /* 0x00008000000079c5 */ /* 0x000fe40000010000 */
        /* <DEDUP_REMOVED lines=10> */
[----:B-1----:R-:W-:-:S06]  /*22e0*/  WARPGROUP.ARRIVE ;  /* 0x00000000000079c5 */ /* 0x002fcc0000000000 */
[----:B------:R-:W-:Y:S01]  /*22f0*/  HGMMA.64x16x16.F32.BF16 R56, R40, gdesc[UR8].tnspB, RZ, !UPT, gsb0 ;  /* 0x4020000828387df0 */ /* 0x000fe2000c0018ff */
[----:B------:R-:W-:Y:S01]  /*2300*/  UIADD3 UR10, UR5, 0x2a0, URZ ;  /* 0x000002a0050a7890 */ /* 0x000fe2000fffe03f */
[----:B------:R-:W-:Y:S01]  /*2310*/  UMOV UR11, 0xc0000010 ;  /* 0xc0000010000b7882 */ /* 0x000fe20000000000 */
[----:B------:R-:W-:Y:S02]  /*2320*/  WARPGROUP.DEPBAR.LE gsb0, 0x0 ;  /* 0x00008000000079c5 */ /* 0x000fe40000010000 */
[----:B------:R-:W-:-:S06]  /*2330*/  WARPGROUP.ARRIVE ;  /* 0x00000000000079c5 */ /* 0x000fcc0000000000 */
[----:B------:R-:W-:Y:S01]  /*2340*/  HGMMA.64x16x16.F32.BF16 R88, R44, gdesc[UR8].tnspB, R88, gsb0 ;  /* 0x402000082c587df0 */ /* 0x000fe20008001858 */
        /* <DEDUP_REMOVED lines=54> */
[----:B------:R-:W-:Y:S03]  /*26b0*/  HGMMA.64x16x16.F32.BF16 R80, R52, gdesc[UR12].tnspB, R80, gsb0 ;  /* 0x4020000c34507df0 */ /* 0x000fe60008001850 */
        /* <DEDUP_REMOVED lines=10> */
[----:B------:R-:W-:Y:S05]  /*2760*/  @!P0 BRA `(.L_x_21) ;  /* 0x0000000000048947 */ /* 0x000fea0003800000 */
[----:B------:R-:W-:Y:S01]  /*2770*/  BPT.TRAP 0x1 ;  /* 0x000000040000795c */ /* 0x000fe20000300000 */
.L_x_21:
[----:B------:R-:W-:Y:S02]  /*2780*/  UISETP.GT.U32.AND UP0, UPT, UR4, 0x1, UPT ;  /* 0x000000010400788c */ /* 0x000fe4000bf04070 */
[----:B------:R-:W-:-:S04]  /*2790*/  UIADD3 UR7, UR36, 0x11828, URZ ;  /* 0x0001182824077890 */ /* 0x000fc8000fffe03f */
[----:B------:R-:W-:Y:S01]  /*27a0*/  PLOP3.LUT P1, PT, PT, PT, UP0, 0x80, 0x0 ;  /* 0x000000000000781c */ /* 0x000fe20003f2f008 */
[----:B------:R-:W-:-:S09]  /*27b0*/  UPRMT UR7, URZ, 0x654, UR7 ;  /* 0x000006543f077896 */ /* 0x000fd20008000007 */
[----:B------:R-:W-:Y:S03]  /*27c0*/  SYNCS.ARRIVE.TRANS64.RED.A1T0 RZ, [UR7], RZ ;  /* 0x000000ffffff79a7 */ /* 0x000fe60008100407 */
[----:B------:R-:W-:Y:S05]  /*27d0*/  @P1 BRA `(.L_x_22) ;  /* 0x0000000000041947 */ /* 0x000fea0003800000 */
[----:B------:R-:W-:Y:S01]  /*27e0*/  BPT.TRAP 0x1 ;  /* 0x000000040000795c */ /* 0x000fe20000300000 */
.L_x_22:
[----:B------:R-:W1:Y:S02]  /*27f0*/  LDC R5, c[0x0][0x28c] ;  /* 0x0000a300ff057b82 */ /* 0x000e640000000800 */
[----:B-1----:R-:W-:-:S13]  /*2800*/  ISETP.GE.AND P2, PT, R5, 0x41, PT ;  /* 0x000000410500780c */ /* 0x002fda0003f46270 */
[----:B------:R-:W-:Y:S05]  /*2810*/  @!P2 BRA `(.L_x_23) ;  /* 0x0000001c00b8a947 */ /* 0x000fea0003800000 */
[----:B------:R-:W-:Y:S01]  /*2820*/  IADD3 R5, R5, 0x3f, RZ ;  /* 0x0000003f05057810 */ /* 0x000fe20007ffe0ff */
[----:B------:R-:W-:Y:S01]  /*2830*/  IMAD.MOV.U32 R9, RZ, RZ, R4 ;  /* 0x000000ffff097224 */ /* 0x000fe200078e0004 */
[----:B------:R-:W-:Y:S01]  /*2840*/  MOV R7, R3 ;  /* 0x0000000300077202 */ /* 0x000fe20000000f00 */
[----:B------:R-:W-:Y:S01]  /*2850*/  UMOV UR7, 0x2 ;  /* 0x0000000200077882 */ /* 0x000fe20000000000 */
[----:B------:R-:W-:Y:S01]  /*2860*/  SHF.R.S32.HI R6, RZ, 0x1f, R5 ;  /* 0x0000001fff067819 */ /* 0x000fe20000011405 */
[----:B------:R-:W-:Y:S01]  /*2870*/  UMOV UR4, 0x1 ;  /* 0x0000000100047882 */ /* 0x000fe20000000000 */
[----:B------:R-:W-:Y:S02]  /*2880*/  ULDC UR28, c[0x0][0x604] ;  /* 0x00018100001c7ab9 */ /* 0x000fe40000000800 */
[----:B------:R-:W-:Y:S02]  /*2890*/  LEA.HI R5, R6, R5, RZ, 0x6 ;  /* 0x0000000506057211 */ /* 0x000fe400078f30ff */
[----:B------:R-:W-:-:S02]  /*28a0*/  MOV R6, RZ ;  /* 0x000000ff00067202 */ /* 0x000fc40000000f00 */
[----:B------:R-:W-:-:S07]  /*28b0*/  SHF.R.S32.HI R5, RZ, 0x6, R5 ;  /* 0x00000006ff057819 */ /* 0x000fce0000011405 */
.L_x_34:
[----:B------:R-:W-:Y:S05]  /*28c0*/  @!P0 BRA `(.L_x_24) ;  /* 0x0000000000048947 */ /* 0x000fea0003800000 */
[----:B------:R-:W-:Y:S01]  /*28d0*/  BPT.TRAP 0x1 ;  /* 0x000000040000795c */ /* 0x000fe20000300000 */
.L_x_24:
[----:B------:R-:W-:Y:S01]  /*28e0*/  ULEA UR10, UR7, UR36, 0x3 ;  /* 0x00000024070a7291 */ /* 0x000fe2000f8e183f */
[----:B------:R-:W-:-:S08]  /*28f0*/  SHF.L.U32 R3, R6, 0x1f, RZ ;  /* 0x0000001f06037819 */ /* 0x000fd000000006ff */
[----:B------:R-:W1:Y:S02]  /*2900*/  SYNCS.PHASECHK.TRANS64.TRYWAIT P2, [UR10+0x11800], R3 ;  /* 0x01180003ff0075a7 */ /* 0x000e64000804014a */
[----:B-1----:R-:W-:Y:S05]  /*2910*/  @!P2 BRA `(.L_x_25) ;  /* 0x0000005000bca947 */ /* 0x002fea0003800000 */
.L_x_99:
[----:B------:R-:W-:Y:S01]  /*2920*/  UIMAD UR10, UR7, 0x280, UR6 ;  /* 0x00000280070a78a4 */ /* 0x000fe2000f8e0206 */
[----:B------:R-:W-:Y:S01]  /*2930*/  WARPGROUP.ARRIVE ;  /* 0x00000000000079c5 */ /* 0x000fe20000000000 */
[----:B------:R-:W-:Y:S01]  /*2940*/  UMOV UR11, 0xc0000010 ;  /* 0xc0000010000b7882 */ /* 0x000fe20000000000 */
[----:B------:R-:W-:Y:S01]  /*2950*/  UMOV UR15, 0xc0000010 ;  /* 0xc0000010000f7882 */ /* 0x000fe20000000000 */
[----:B------:R-:W-:Y:S02]  /*2960*/  UIADD3 UR14, UR10, 0x80, URZ ;  /* 0x000000800a0e7890 */ /* 0x000fe4000fffe03f */
[----:B------:R-:W-:Y:S01]  /*2970*/  UIADD3 UR18, UR10, 0x100, URZ ;  /* 0x000001000a127890 */ /* 0x000fe2000fffe03f */
[----:B------:R-:W-:Y:S02]  /*2980*/  UMOV UR19, 0xc0000010 ;  /* 0xc000001000137882 */ /* 0x000fe40000000000 */
[----:B------:R-:W-:Y:S01]  /*2990*/  HGMMA.64x64x16.F32.BF16 R24, gdesc[UR8], RZ, !UPT, gsb0 ;  /* 0x00e00000081879f0 */ /* 0x000fe2000c0018ff */
[----:B------:R-:W-:Y:S01]  /*29a0*/  UIADD3 UR22, UR10, 0x180, URZ ;  /* 0x000001800a167890 */ /* 0x000fe2000fffe03f */
[----:B------:R-:W-:Y:S01]  /*29b0*/  UMOV UR23, 0xc0000010 ;  /* 0xc000001000177882 */ /* 0x000fe20000000000 */
[----:B------:R-:W-:Y:S01]  /*29c0*/  UIADD3 UR26, UR10, 0x200, URZ ;  /* 0x000002000a1a7890 */ /* 0x000fe2000fffe03f */
[----:B------:R-:W-:Y:S01]  /*29d0*/  UMOV UR27, 0xc0000010 ;  /* 0xc0000010001b7882 */ /* 0x000fe20000000000 */
[----:B------:R-:W-:-:S04]  /*29e0*/  UIADD3 UR7, UR7, 0x1, URZ ;  /* 0x0000000107077890 */ /* 0x000fc8000fffe03f */
[----:B------:R-:W-:-:S04]  /*29f0*/  UISETP.NE.AND UP0, UPT, UR7, 0x5, UPT ;  /* 0x000000050700788c */ /* 0x000fc8000bf05270 */
[----:B------:R-:W-:Y:S02]  /*2a00*/  USEL UR10, URZ, 0x1, UP0 ;  /* 0x000000013f0a7887 */ /* 0x000fe40008000000 */
[----:B------:R-:W-:-:S04]  /*2a10*/  USEL UR7, UR7, URZ, UP0 ;  /* 0x0000003f07077287 */ /* 0x000fc80008000000 */
[----:B------:R-:W-:Y:S01]  /*2a20*/  LOP3.LUT R6, R6, UR10, RZ, 0x3c, !PT ;  /* 0x0000000a06067c12 */ /* 0x000fe2000f8e3cff */
        /* <DEDUP_REMOVED lines=13> */
[----:B------:R-:W-:Y:S05]  /*2b00*/  @!P0 BRA `(.L_x_26) ;  /* 0x0000000000048947 */ /* 0x000fea0003800000 */
[----:B------:R-:W-:Y:S01]  /*2b10*/  BPT.TRAP 0x1 ;  /* 0x000000040000795c */ /* 0x000fe20000300000 */
.L_x_26:
[----:B-1----:R-:W-:Y:S01]  /*2b20*/  FMNMX R4, R24, R7, !PT ;  /* 0x0000000718047209 */ /* 0x002fe20007800000 */
[----:B------:R-:W-:Y:S01]  /*2b30*/  ULEA UR10, UR7, UR36, 0x3 ;  /* 0x00000024070a7291 */ /* 0x000fe2000f8e183f */
[----:B------:R-:W-:Y:S02]  /*2b40*/  FMNMX R10, R26, R9, !PT ;  /* 0x000000091a0a7209 */ /* 0x000fe40007800000 */
[----:B------:R-:W-:Y:S02]  /*2b50*/  FMNMX R3, R25, R4, !PT ;  /* 0x0000000419037209 */ /* 0x000fe40007800000 */
[----:B------:R-:W-:Y:S02]  /*2b60*/  FMNMX R11, R27, R10, !PT ;  /* 0x0000000a1b0b7209 */ /* 0x000fe40007800000 */
[----:B------:R-:W-:Y:S02]  /*2b70*/  FMNMX R4, R28, R3, !PT ;  /* 0x000000031c047209 */ /* 0x000fe40007800000 */
[----:B------:R-:W-:-:S02]  /*2b80*/  FMNMX R10, R30, R11, !PT ;  /* 0x0000000b1e0a7209 */ /* 0x000fc40007800000 */
[----:B------:R-:W-:Y:S02]  /*2b90*/  FMNMX R3, R29, R4, !PT ;  /* 0x000000041d037209 */ /* 0x000fe40007800000 */
[----:B------:R-:W-:Y:S02]  /*2ba0*/  FMNMX R11, R31, R10, !PT ;  /* 0x0000000a1f0b7209 */ /* 0x000fe40007800000 */
[----:B------:R-:W-:Y:S02]  /*2bb0*/  FMNMX R4, R32, R3, !PT ;  /* 0x0000000320047209 */ /* 0x000fe40007800000 */
[----:B------:R-:W-:Y:S02]  /*2bc0*/  FMNMX R10, R34, R11, !PT ;  /* 0x0000000b220a7209 */ /* 0x000fe40007800000 */
[----:B------:R-:W-:Y:S02]  /*2bd0*/  FMNMX R3, R33, R4, !PT ;  /* 0x0000000421037209 */ /* 0x000fe40007800000 */
[----:B------:R-:W-:-:S02]  /*2be0*/  FMNMX R11, R35, R10, !PT ;  /* 0x0000000a230b7209 */ /* 0x000fc40007800000 */
        /* <DEDUP_REMOVED lines=10> */
[----:B------:R-:W1:Y:S02]  /*2c90*/  SHFL.BFLY PT, R3, R4, 0x1, 0x1f ;  /* 0x0c201f0004037f89 */ /* 0x000e6400000e0000 */
[----:B-1----:R-:W-:Y:S02]  /*2ca0*/  FMNMX R8, R4, R3, !PT ;  /* 0x0000000304087209 */ /* 0x002fe40007800000 */
[----:B------:R-:W-:-:S03]  /*2cb0*/  FMNMX R4, R38, R11, !PT ;  /* 0x0000000b26047209 */ /* 0x000fc60007800000 */
[----:B------:R-:W1:Y:S01]  /*2cc0*/  SHFL.BFLY PT, R3, R8, 0x2, 0x1f ;  /* 0x0c401f0008037f89 */ /* 0x000e6200000e0000 */
[----:B------:R-:W-:-:S04]  /*2cd0*/  FMNMX R11, R39, R4, !PT ;  /* 0x00000004270b7209 */ /* 0x000fc80007800000 */
[----:B------:R-:W-:-:S04]  /*2ce0*/  FMNMX R4, R42, R11, !PT ;  /* 0x0000000b2a047209 */ /* 0x000fc80007800000 */
[----:B------:R-:W-:-:S04]  /*2cf0*/  FMNMX R11, R43, R4, !PT ;  /* 0x000000042b0b7209 */ /* 0x000fc80007800000 */
[----:B------:R-:W-:-:S04]  /*2d00*/  FMNMX R4, R46, R11, !PT ;  /* 0x0000000b2e047209 */ /* 0x000fc80007800000 */
[----:B------:R-:W-:-:S04]  /*2d10*/  FMNMX R11, R47, R4, !PT ;  /* 0x000000042f0b7209 */ /* 0x000fc80007800000 */
[----:B------:R-:W-:Y:S02]  /*2d20*/  FMNMX R4, R50, R11, !PT ;  /* 0x0000000b32047209 */ /* 0x000fe40007800000 */
[----:B-1----:R-:W-:Y:S02]  /*2d30*/  FMNMX R3, R8, R3, !PT ;  /* 0x0000000308037209 */ /* 0x002fe40007800000 */
[----:B------:R-:W-:Y:S02]  /*2d40*/  FMNMX R11, R51, R4, !PT ;  /* 0x00000004330b7209 */ /* 0x000fe40007800000 */
[C---:B------:R-:W-:Y:S02]  /*2d50*/  FSETP.NEU.AND P2, PT, R3.reuse, -INF , PT ;  /* 0xff8000000300780b */ /* 0x040fe40003f4d000 */
[----:B------:R-:W-:Y:S02]  /*2d60*/  FMNMX R4, R54, R11, !PT ;  /* 0x0000000b36047209 */ /* 0x000fe40007800000 */
[----:B------:R-:W-:-:S02]  /*2d70*/  FSEL R10, R3, RZ, P2 ;  /* 0x000000ff030a7208 */ /* 0x000fc40001000000 */
[----:B------:R-:W-:-:S03]  /*2d80*/  FMNMX R4, R55, R4, !PT ;  /* 0x0000000437047209 */ /* 0x000fc60007800000 */
[C---:B------:R-:W-:Y:S01]  /*2d90*/  FMUL R8, R10.reuse, UR28 ;  /* 0x0000001c0a087c20 */ /* 0x040fe20008400000 */
[----:B------:R-:W-:Y:S01]  /*2da0*/  FADD R10, -R10, R7 ;  /* 0x000000070a0a7221 */ /* 0x000fe20000000100 */
[----:B------:R-:W1:Y:S02]  /*2db0*/  SHFL.BFLY PT, R11, R4, 0x1, 0x1f ;  /* 0x0c201f00040b7f89 */ /* 0x000e6400000e0000 */
[--C-:B------:R-:W-:Y:S01]  /*2dc0*/  FFMA R24, R24, UR28, -R8.reuse ;  /* 0x0000001c18187c23 */ /* 0x100fe20008000808 */
[--C-:B------:R-:W-:Y:S01]  /*2dd0*/  FFMA R25, R25, UR28, -R8.reuse ;  /* 0x0000001c19197c23 */ /* 0x100fe20008000808 */
[--C-:B------:R-:W-:Y:S01]  /*2de0*/  FFMA R28, R28, UR28, -R8.reuse ;  /* 0x0000001c1c1c7c23 */ /* 0x100fe20008000808 */
[--C-:B------:R-:W-:Y:S01]  /*2df0*/  FFMA R32, R32, UR28, -R8.reuse ;  /* 0x0000001c20207c23 */ /* 0x100fe20008000808 */
[--C-:B------:R-:W-:Y:S01]  /*2e00*/  FFMA R29, R29, UR28, -R8.reuse ;  /* 0x0000001c1d1d7c23 */ /* 0x100fe20008000808 */
[----:B------:R-:W-:Y:S01]  /*2e10*/  FSETP.GEU.AND P5, PT, R24, -126, PT ;  /* 0xc2fc00001800780b */ /* 0x000fe20003fae000 */
        /* <DEDUP_REMOVED lines=9> */
[--C-:B------:R-:W-:Y:S01]  /*2eb0*/  FFMA R44, R44, UR28, -R8.reuse ;  /* 0x0000001c2c2c7c23 */ /* 0x100fe20008000808 */
[--C-:B------:R-:W-:Y:S01]  /*2ec0*/  FFMA R45, R45, UR28, -R8.reuse ;  /* 0x0000001c2d2d7c23 */ /* 0x100fe20008000808 */
[--C-:B------:R-:W-:Y:S01]  /*2ed0*/  FFMA R48, R48, UR28, -R8.reuse ;  /* 0x0000001c30307c23 */ /* 0x100fe20008000808 */
[----:B------:R-:W-:Y:S01]  /*2ee0*/  @!P5 FMUL R24, R24, 0.5 ;  /* 0x3f0000001818d820 */ /* 0x000fe20000400000 */
[--C-:B------:R-:W-:Y:S01]  /*2ef0*/  FFMA R49, R49, UR28, -R8.reuse ;  /* 0x0000001c31317c23 */ /* 0x100fe20008000808 */
[----:B------:R-:W-:Y:S01]  /*2f00*/  @!P3 FMUL R25, R25, 0.5 ;  /* 0x3f0000001919b820 */ /* 0x000fe20000400000 */
[--C-:B------:R-:W-:Y:S01]  /*2f10*/  FFMA R52, R52, UR28, -R8.reuse ;  /* 0x0000001c34347c23 */ /* 0x100fe20008000808 */
[----:B------:R-:W-:Y:S01]  /*2f20*/  @!P2 FMUL R28, R28, 0.5 ;  /* 0x3f0000001c1ca820 */ /* 0x000fe20000400000 */
[----:B-1----:R-:W-:Y:S01]  /*2f30*/  FMNMX R4, R4, R11, !PT ;  /* 0x0000000b04047209 */ /* 0x002fe20007800000 */
[----:B------:R-:W1:Y:S01]  /*2f40*/  MUFU.EX2 R24, R24 ;  /* 0x0000001800187308 */ /* 0x000e620000000800 */
[----:B------:R-:W-:Y:S01]  /*2f50*/  @!P6 FMUL R32, R32, 0.5 ;  /* 0x3f0000002020e820 */ /* 0x000fe20000400000 */
[----:B------:R-:W-:Y:S01]  /*2f60*/  @!P4 FMUL R29, R29, 0.5 ;  /* 0x3f0000001d1dc820 */ /* 0x000fe20000400000 */
[----:B------:R-:W-:Y:S01]  /*2f70*/  FFMA R53, R53, UR28, -R8 ;  /* 0x0000001c35357c23 */ /* 0x000fe20008000808 */
[----:B------:R-:W2:Y:S01]  /*2f80*/  SHFL.BFLY PT, R15, R4, 0x2, 0x1f ;  /* 0x0c401f00040f7f89 */ /* 0x000ea200000e0000 */
[----:B------:R-:W-:-:S03]  /*2f90*/  FMUL R10, R10, UR28 ;  /* 0x0000001c0a0a7c20 */ /* 0x000fc60008400000 */
[----:B------:R-:W3:Y:S08]  /*2fa0*/  MUFU.EX2 R25, R25 ;  /* 0x0000001900197308 */ /* 0x000ef00000000800 */
[----:B------:R-:W4:Y:S01]  /*2fb0*/  MUFU.EX2 R28, R28 ;  /* 0x0000001c001c7308 */ /* 0x000f220000000800 */
[----:B-1----:R-:W-:Y:S01]  /*2fc0*/  @!P5 FMUL R24, R24, R24 ;  /* 0x000000181818d220 */ /* 0x002fe20000400000 */
[----:B------:R-:W-:-:S06]  /*2fd0*/  FSETP.GEU.AND P5, PT, R33, -126, PT ;  /* 0xc2fc00002100780b */ /* 0x000fcc0003fae000 */
[----:B------:R-:W1:Y:S01]  /*2fe0*/  MUFU.EX2 R32, R32 ;  /* 0x0000002000207308 */ /* 0x000e620000000800 */
[----:B---3--:R-:W-:Y:S01]  /*2ff0*/  @!P3 FMUL R25, R25, R25 ;  /* 0x000000191919b220 */ /* 0x008fe20000400000 */
[----:B------:R-:W-:Y:S02]  /*3000*/  FSETP.GEU.AND P3, PT, R36, -126, PT ;  /* 0xc2fc00002400780b */ /* 0x000fe40003f6e000 */
[----:B--2---:R-:W-:-:S03]  /*3010*/  FMNMX R4, R4, R15, !PT ;  /* 0x0000000f04047209 */ /* 0x004fc60007800000 */
[----:B------:R-:W-:Y:S01]  /*3020*/  @!P5 FMUL R33, R33, 0.5 ;  /* 0x3f0000002121d820 */ /* 0x000fe20000400000 */
[----:B------:R-:W2:Y:S01]  /*3030*/  MUFU.EX2 R29, R29 ;  /* 0x0000001d001d7308 */ /* 0x000ea20000000800 */
[----:B----4-:R-:W-:Y:S01]  /*3040*/  @!P2 FMUL R28, R28, R28 ;  /* 0x0000001c1c1ca220 */ /* 0x010fe20000400000 */
[----:B------:R-:W-:-:S05]  /*3050*/  FSETP.GEU.AND P2, PT, R37, -126, PT ;  /* 0xc2fc00002500780b */ /* 0x000fca0003f4e000 */
[----:B------:R-:W-:Y:S01]  /*3060*/  @!P3 FMUL R36, R36, 0.5 ;  /* 0x3f0000002424b820 */ /* 0x000fe20000400000 */
[----:B------:R-:W3:Y:S01]  /*3070*/  MUFU.EX2 R33, R33 ;  /* 0x0000002100217308 */ /* 0x000ee20000000800 */
[----:B-1----:R-:W-:Y:S01]  /*3080*/  @!P6 FMUL R32, R32, R32 ;  /* 0x000000202020e220 */ /* 0x002fe20000400000 */
[----:B------:R-:W-:-:S05]  /*3090*/  FSETP.GEU.AND P6, PT, R41, -126, PT ;  /* 0xc2fc00002900780b */ /* 0x000fca0003fce000 */
[----:B------:R-:W-:Y:S01]  /*30a0*/  @!P2 FMUL R37, R37, 0.5 ;  /* 0x3f0000002525a820 */ /* 0x000fe20000400000 */
[----:B------:R-:W1:Y:S01]  /*30b0*/  MUFU.EX2 R36, R36 ;  /* 0x0000002400247308 */ /* 0x000e620000000800 */
        /* <DEDUP_REMOVED lines=17> */
[----:B------:R-:W-:-:S03]  /*31d0*/  FSETP.NEU.AND P6, PT, R4, -INF , PT ;  /* 0xff8000000400780b */ /* 0x000fc60003fcd000 */
[----:B------:R-:W-:Y:S01]  /*31e0*/  FADD R7, R25, R12 ;  /* 0x0000000c19077221 */ /* 0x000fe20000000000 */
[----:B------:R-:W-:Y:S01]  /*31f0*/  FSEL R18, R4, RZ, P6 ;  /* 0x000000ff04127208 */ /* 0x000fe20003000000 */
[----:B------:R-:W-:Y:S01]  /*3200*/  @!P2 FMUL R48, R48, 0.5 ;  /* 0x3f0000003030a820 */ /* 0x000fe20000400000 */
[----:B------:R-:W3:Y:S01]  /*3210*/  MUFU.EX2 R14, R45 ;  /* 0x0000002d000e7308 */ /* 0x000ee20000000800 */
[----:B-1----:R-:W-:Y:S01]  /*3220*/  @!P4 FMUL R11, R11, R11 ;  /* 0x0000000b0b0bc220 */ /* 0x002fe20000400000 */
[----:B------:R-:W-:Y:S01]  /*3230*/  FSETP.GEU.AND P4, PT, R49, -126, PT ;  /* 0xc2fc00003100780b */ /* 0x000fe20003f8e000 */
[----:B------:R-:W-:Y:S01]  /*3240*/  FMUL R19, R18, UR28 ;  /* 0x0000001c12137c20 */ /* 0x000fe20008400000 */
[----:B------:R-:W-:Y:S01]  /*3250*/  FSETP.GEU.AND P6, PT, R52, -126, PT ;  /* 0xc2fc00003400780b */ /* 0x000fe20003fce000 */
[----:B------:R-:W-:Y:S01]  /*3260*/  FADD R18, -R18, R9 ;  /* 0x0000000912127221 */ /* 0x000fe20000000100 */
[----:B------:R-:W-:Y:S01]  /*3270*/  FADD R9, R24, R11 ;  /* 0x0000000b18097221 */ /* 0x000fe20000000000 */
[--C-:B------:R-:W-:Y:S01]  /*3280*/  FFMA R26, R26, UR28, -R19.reuse ;  /* 0x0000001c1a1a7c23 */ /* 0x100fe20008000813 */
[----:B------:R-:W1:Y:S01]  /*3290*/  MUFU.EX2 R15, R48 ;  /* 0x00000030000f7308 */ /* 0x000e620000000800 */
[----:B--2---:R-:W-:Y:S01]  /*32a0*/  @!P5 FMUL R13, R13, R13 ;  /* 0x0000000d0d0dd220 */ /* 0x004fe20000400000 */
[----:B------:R-:W-:Y:S01]  /*32b0*/  FSETP.GEU.AND P5, PT, R53, -126, PT ;  /* 0xc2fc00003500780b */ /* 0x000fe20003fae000 */
[--C-:B------:R-:W-:Y:S01]  /*32c0*/  FFMA R20, R27, UR28, -R19.reuse ;  /* 0x0000001c1b147c23 */ /* 0x100fe20008000813 */
[--C-:B------:R-:W-:Y:S01]  /*32d0*/  FFMA R21, R30, UR28, -R19.reuse ;  /* 0x0000001c1e157c23 */ /* 0x100fe20008000813 */
[--C-:B------:R-:W-:Y:S01]  /*32e0*/  FFMA R22, R31, UR28, -R19.reuse ;  /* 0x0000001c1f167c23 */ /* 0x100fe20008000813 */
[--C-:B------:R-:W-:Y:S01]  /*32f0*/  FFMA R23, R34, UR28, -R19.reuse ;  /* 0x0000001c22177c23 */ /* 0x100fe20008000813 */
[----:B------:R-:W-:Y:S01]  /*3300*/  @!P4 FMUL R49, R49, 0.5 ;  /* 0x3f0000003131c820 */ /* 0x000fe20000400000 */
[--C-:B------:R-:W-:Y:S01]  /*3310*/  FFMA R42, R42, UR28, -R19.reuse ;  /* 0x0000001c2a2a7c23 */ /* 0x100fe20008000813 */
[----:B---3--:R-:W-:Y:S01]  /*3320*/  @!P3 FMUL R14, R14, R14 ;  /* 0x0000000e0e0eb220 */ /* 0x008fe20000400000 */
[----:B------:R-:W-:Y:S01]  /*3330*/  FSETP.GEU.AND P3, PT, R26, -126, PT ;  /* 0xc2fc00001a00780b */ /* 0x000fe20003f6e000 */
[----:B------:R-:W2:Y:S01]  /*3340*/  MUFU.EX2 R8, R49 ;  /* 0x0000003100087308 */ /* 0x000ea20000000800 */
[----:B------:R-:W-:Y:S01]  /*3350*/  @!P6 FMUL R52, R52, 0.5 ;  /* 0x3f0000003434e820 */ /* 0x000fe20000400000 */
[--C-:B------:R-:W-:Y:S01]  /*3360*/  FFMA R43, R43, UR28, -R19.reuse ;  /* 0x0000001c2b2b7c23 */ /* 0x100fe20008000813 */
[--C-:B------:R-:W-:Y:S01]  /*3370*/  FFMA R46, R46, UR28, -R19.reuse ;  /* 0x0000001c2e2e7c23 */ /* 0x100fe20008000813 */
[----:B------:R-:W-:Y:S01]  /*3380*/  @!P5 FMUL R53, R53, 0.5 ;  /* 0x3f0000003535d820 */ /* 0x000fe20000400000 */
[--C-:B------:R-:W-:Y:S01]  /*3390*/  FFMA R47, R47, UR28, -R19.reuse ;  /* 0x0000001c2f2f7c23 */ /* 0x100fe20008000813 */
[----:B-1----:R-:W-:Y:S01]  /*33a0*/  @!P2 FMUL R15, R15, R15 ;  /* 0x0000000f0f0fa220 */ /* 0x002fe20000400000 */
[----:B------:R-:W-:Y:S01]  /*33b0*/  FSETP.GEU.AND P2, PT, R20, -126, PT ;  /* 0xc2fc00001400780b */ /* 0x000fe20003f4e000 */
[----:B------:R-:W1:Y:S01]  /*33c0*/  MUFU.EX2 R17, R52 ;  /* 0x0000003400117308 */ /* 0x000e620000000800 */
[--C-:B------:R-:W-:Y:S01]  /*33d0*/  FFMA R50, R50, UR28, -R19.reuse ;  /* 0x0000001c32327c23 */ /* 0x100fe20008000813 */
[--C-:B------:R-:W-:Y:S01]  /*33e0*/  FFMA R51, R51, UR28, -R19.reuse ;  /* 0x0000001c33337c23 */ /* 0x100fe20008000813 */
[--C-:B------:R-:W-:Y:S01]  /*33f0*/  FFMA R54, R54, UR28, -R19.reuse ;  /* 0x0000001c36367c23 */ /* 0x100fe20008000813 */
[----:B------:R-:W-:Y:S01]  /*3400*/  @!P3 FMUL R26, R26, 0.5 ;  /* 0x3f0000001a1ab820 */ /* 0x000fe20000400000 */
[----:B------:R-:W-:Y:S01]  /*3410*/  FFMA R55, R55, UR28, -R19 ;  /* 0x0000001c37377c23 */ /* 0x000fe20008000813 */
[----:B------:R-:W-:-:S02]  /*3420*/  F2FP.BF16.F32.PACK_AB R24, R25, R24 ;  /* 0x000000181918723e */ /* 0x000fc400000010ff */
[----:B------:R-:W3:Y:S01]  /*3430*/  MUFU.EX2 R16, R53 ;  /* 0x0000003500107308 */ /* 0x000ee20000000800 */
[----:B--2---:R-:W-:Y:S01]  /*3440*/  @!P4 FMUL R8, R8, R8 ;  /* 0x000000080808c220 */ /* 0x004fe20000400000 */
[----:B------:R-:W-:Y:S02]  /*3450*/  FSETP.GEU.AND P4, PT, R21, -126, PT ;  /* 0xc2fc00001500780b */ /* 0x000fe40003f8e000 */
[----:B------:R-:W-:-:S04]  /*3460*/  @!P2 FMUL R20, R20, 0.5 ;  /* 0x3f0000001414a820 */ /* 0x000fc80000400000 */
[----:B------:R2:W4:Y:S01]  /*3470*/  MUFU.EX2 R27, R26 ;  /* 0x0000001a001b7308 */ /* 0x0005220000000800 */
[----:B-1----:R-:W-:Y:S01]  /*3480*/  @!P6 FMUL R17, R17, R17 ;  /* 0x000000111111e220 */ /* 0x002fe20000400000 */
[----:B------:R-:W-:-:S05]  /*3490*/  FSETP.GEU.AND P6, PT, R22, -126, PT ;  /* 0xc2fc00001600780b */ /* 0x000fca0003fce000 */
[----:B------:R-:W-:Y:S01]  /*34a0*/  @!P4 FMUL R21, R21, 0.5 ;  /* 0x3f0000001515c820 */ /* 0x000fe20000400000 */
[----:B------:R1:W5:Y:S01]  /*34b0*/  MUFU.EX2 R30, R20 ;  /* 0x00000014001e7308 */ /* 0x0003620000000800 */
[----:B--2---:R-:W-:Y:S01]  /*34c0*/  FFMA R26, R35, UR28, -R19 ;  /* 0x0000001c231a7c23 */ /* 0x004fe20008000813 */
[----:B---3--:R-:W-:Y:S01]  /*34d0*/  @!P5 FMUL R16, R16, R16 ;  /* 0x000000101010d220 */ /* 0x008fe20000400000 */
[----:B------:R-:W-:-:S04]  /*34e0*/  FSETP.GEU.AND P5, PT, R23, -126, PT ;  /* 0xc2fc00001700780b */ /* 0x000fc80003fae000 */
[----:B------:R-:W-:Y:S01]  /*34f0*/  @!P6 FMUL R22, R22, 0.5 ;  /* 0x3f0000001616e820 */ /* 0x000fe20000400000 */
[----:B------:R2:W3:Y:S01]  /*3500*/  MUFU.EX2 R31, R21 ;  /* 0x00000015001f7308 */ /* 0x0004e20000000800 */
[----:B----4-:R-:W-:Y:S01]  /*3510*/  @!P3 FMUL R27, R27, R27 ;  /* 0x0000001b1b1bb220 */ /* 0x010fe20000400000 */
[----:B------:R-:W-:Y:S01]  /*3520*/  FSETP.GEU.AND P3, PT, R26, -126, PT ;  /* 0xc2fc00001a00780b */ /* 0x000fe20003f6e000 */
[----:B-1----:R-:W-:-:S05]  /*3530*/  FFMA R20, R38, UR28, -R19 ;  /* 0x0000001c26147c23 */ /* 0x002fca0008000813 */
[----:B------:R-:W-:Y:S01]  /*3540*/  @!P5 FMUL R23, R23, 0.5 ;  /* 0x3f0000001717d820 */ /* 0x000fe20000400000 */
[----:B--2---:R-:W-:Y:S01]  /*3550*/  FFMA R21, R39, UR28, -R19 ;  /* 0x0000001c27157c23 */ /* 0x004fe20008000813 */
[----:B------:R1:W2:Y:S01]  /*3560*/  MUFU.EX2 R34, R22 ;  /* 0x0000001600227308 */ /* 0x0002a20000000800 */
[----:B-----5:R-:W-:Y:S01]  /*3570*/  @!P2 FMUL R30, R30, R30 ;  /* 0x0000001e1e1ea220 */ /* 0x020fe20000400000 */
[----:B------:R-:W-:Y:S01]  /*3580*/  FSETP.GEU.AND P2, PT, R20, -126, PT ;  /* 0xc2fc00001400780b */ /* 0x000fe20003f4e000 */
[----:B------:R-:W-:Y:S02]  /*3590*/  FADD R19, R29, R14 ;  /* 0x0000000e1d137221 */ /* 0x000fe40000000000 */
[----:B------:R-:W-:Y:S01]  /*35a0*/  @!P3 FMUL R26, R26, 0.5 ;  /* 0x3f0000001a1ab820 */ /* 0x000fe20000400000 */
[----:B------:R-:W-:Y:S01]  /*35b0*/  F2FP.BF16.F32.PACK_AB R25, R30, R27 ;  /* 0x0000001b1e19723e */ /* 0x000fe200000010ff */
[----:B---3--:R-:W-:Y:S01]  /*35c0*/  @!P4 FMUL R31, R31, R31 ;  /* 0x0000001f1f1fc220 */ /* 0x008fe20000400000 */
[----:B------:R-:W3:Y:S01]  /*35d0*/  MUFU.EX2 R35, R23 ;  /* 0x0000001700237308 */ /* 0x000ee20000000800 */
[----:B------:R-:W-:Y:S01]  /*35e0*/  FSETP.GEU.AND P4, PT, R21, -126, PT ;  /* 0xc2fc00001500780b */ /* 0x000fe20003f8e000 */
[----:B-1----:R-:W-:-:S04]  /*35f0*/  FADD R22, R37, R16 ;  /* 0x0000001025167221 */ /* 0x002fc80000000000 */
[----:B------:R-:W-:Y:S01]  /*3600*/  FADD R22, R19, R22 ;  /* 0x0000001613167221 */ /* 0x000fe20000000000 */
[----:B------:R-:W-:Y:S01]  /*3610*/  @!P2 FMUL R20, R20, 0.5 ;  /* 0x3f0000001414a820 */ /* 0x000fe20000400000 */
[----:B------:R1:W4:Y:S01]  /*3620*/  MUFU.EX2 R38, R26 ;  /* 0x0000001a00267308 */ /* 0x0003220000000800 */
[----:B--2---:R-:W-:Y:S01]  /*3630*/  @!P6 FMUL R34, R34, R34 ;  /* 0x000000222222e220 */ /* 0x004fe20000400000 */
[----:B------:R-:W-:-:S04]  /*3640*/  FSETP.GEU.AND P6, PT, R42, -126, PT ;  /* 0xc2fc00002a00780b */ /* 0x000fc80003fce000 */
[----:B------:R-:W-:Y:S02]  /*3650*/  @!P4 FMUL R21, R21, 0.5 ;  /* 0x3f0000001515c820 */ /* 0x000fe40000400000 */
[----:B------:R2:W5:Y:S01]  /*3660*/  MUFU.EX2 R39, R20 ;  /* 0x0000001400277308 */ /* 0x0005620000000800 */
[----:B---3--:R-:W-:Y:S01]  /*3670*/  @!P5 FMUL R35, R35, R35 ;  /* 0x000000232323d220 */ /* 0x008fe20000400000 */
[----:B------:R-:W-:Y:S01]  /*3680*/  FSETP.GEU.AND P5, PT, R43, -126, PT ;  /* 0xc2fc00002b00780b */ /* 0x000fe20003fae000 */
[----:B-1----:R-:W-:Y:S01]  /*3690*/  FMUL R26, R18, UR28 ;  /* 0x0000001c121a7c20 */ /* 0x002fe20008400000 */
[----:B------:R-:W-:-:S03]  /*36a0*/  FADD R18, R33, R8 ;  /* 0x0000000821127221 */ /* 0x000fc60000000000 */
[----:B------:R-:W-:Y:S01]  /*36b0*/  @!P6 FMUL R42, R42, 0.5 ;  /* 0x3f0000002a2ae820 */ /* 0x000fe20000400000 */
[----:B------:R1:W3:Y:S01]  /*36c0*/  MUFU.EX2 R40, R21 ;  /* 0x0000001500287308 */ /* 0x0002e20000000800 */
[----:B----4-:R-:W-:Y:S01]  /*36d0*/  @!P3 FMUL R38, R38, R38 ;  /* 0x000000262626b220 */ /* 0x010fe20000400000 */
[----:B------:R-:W-:Y:S01]  /*36e0*/  FSETP.GEU.AND P3, PT, R46, -126, PT ;  /* 0xc2fc00002e00780b */ /* 0x000fe20003f6e000 */
[----:B------:R-:W-:Y:S01]  /*36f0*/  FADD R23, R7, R18 ;  /* 0x0000001207177221 */ /* 0x000fe20000000000 */
[----:B--2---:R-:W-:Y:S01]  /*3700*/  FADD R20, R32, R15 ;  /* 0x0000000f20147221 */ /* 0x004fe20000000000 */
[----:B------:R-:W-:Y:S01]  /*3710*/  FADD R18, R28, R13 ;  /* 0x0000000d1c127221 */ /* 0x000fe20000000000 */
[----:B------:R-:W-:Y:S01]  /*3720*/  F2FP.BF16.F32.PACK_AB R32, R33, R32 ;  /* 0x000000202120723e */ /* 0x000fe200000010ff */
[----:B------:R-:W-:Y:S01]  /*3730*/  @!P5 FMUL R43, R43, 0.5 ;  /* 0x3f0000002b2bd820 */ /* 0x000fe20000400000 */
[----:B------:R-:W2:Y:S01]  /*3740*/  MUFU.EX2 R42, R42 ;  /* 0x0000002a002a7308 */ /* 0x000ea20000000800 */
[----:B-----5:R-:W-:Y:S01]  /*3750*/  @!P2 FMUL R39, R39, R39 ;  /* 0x000000272727a220 */ /* 0x020fe20000400000 */
[----:B------:R-:W-:Y:S01]  /*3760*/  FSETP.GEU.AND P2, PT, R47, -126, PT ;  /* 0xc2fc00002f00780b */ /* 0x000fe20003f4e000 */
[----:B-1----:R-:W-:Y:S01]  /*3770*/  FADD R21, R36, R17 ;  /* 0x0000001124157221 */ /* 0x002fe20000000000 */
[----:B------:R-:W-:Y:S01]  /*3780*/  FADD R9, R9, R20 ;  /* 0x0000001409097221 */ /* 0x000fe20000000000 */
[----:B------:R-:W-:Y:S01]  /*3790*/  FADD R22, R23, R22 ;  /* 0x0000001617167221 */ /* 0x000fe20000000000 */
[----:B------:R-:W-:Y:S01]  /*37a0*/  F2FP.BF16.F32.PACK_AB R33, R38, R35 ;  /* 0x000000232621723e */ /* 0x000fe200000010ff */
[----:B------:R-:W-:Y:S01]  /*37b0*/  @!P3 FMUL R46, R46, 0.5 ;  /* 0x3f0000002e2eb820 */ /* 0x000fe20000400000 */
[----:B------:R-:W1:Y:S01]  /*37c0*/  MUFU.EX2 R43, R43 ;  /* 0x0000002b002b7308 */ /* 0x000e620000000800 */
[----:B---3--:R-:W-:Y:S01]  /*37d0*/  @!P4 FMUL R40, R40, R40 ;  /* 0x000000282828c220 */ /* 0x008fe20000400000 */
[----:B------:R-:W-:Y:S01]  /*37e0*/  FSETP.GEU.AND P4, PT, R50, -126, PT ;  /* 0xc2fc00003200780b */ /* 0x000fe20003f8e000 */
[----:B------:R-:W-:-:S04]  /*37f0*/  FADD R18, R18, R21 ;  /* 0x0000001512127221 */ /* 0x000fc80000000000 */
[----:B------:R-:W-:Y:S01]  /*3800*/  @!P2 FMUL R47, R47, 0.5 ;  /* 0x3f0000002f2fa820 */ /* 0x000fe20000400000 */
[----:B------:R-:W3:Y:S01]  /*3810*/  MUFU.EX2 R46, R46 ;  /* 0x0000002e002e7308 */ /* 0x000ee20000000800 */
[----:B--2---:R-:W-:Y:S01]  /*3820*/  @!P6 FMUL R42, R42, R42 ;  /* 0x0000002a2a2ae220 */ /* 0x004fe20000400000 */
[----:B------:R-:W-:Y:S01]  /*3830*/  FSETP.GEU.AND P6, PT, R51, -126, PT ;  /* 0xc2fc00003300780b */ /* 0x000fe20003fce000 */
[----:B------:R-:W-:-:S04]  /*3840*/  FADD R9, R9, R18 ;  /* 0x0000001209097221 */ /* 0x000fc80000000000 */
[----:B------:R-:W-:Y:S01]  /*3850*/  @!P4 FMUL R50, R50, 0.5 ;  /* 0x3f0000003232c820 */ /* 0x000fe20000400000 */
[----:B------:R-:W2:Y:S01]  /*3860*/  MUFU.EX2 R47, R47 ;  /* 0x0000002f002f7308 */ /* 0x000ea20000000800 */
[----:B-1----:R-:W-:Y:S01]  /*3870*/  @!P5 FMUL R43, R43, R43 ;  /* 0x0000002b2b2bd220 */ /* 0x002fe20000400000 */
[----:B------:R-:W-:Y:S01]  /*3880*/  FSETP.GEU.AND P5, PT, R54, -126, PT ;  /* 0xc2fc00003600780b */ /* 0x000fe20003fae000 */
[----:B------:R-:W-:Y:S01]  /*3890*/  FADD R22, R9, R22 ;  /* 0x0000001609167221 */ /* 0x000fe20000000000 */
[----:B------:R-:W-:Y:S01]  /*38a0*/  SHF.L.U32 R9, R6, 0x1f, RZ ;  /* 0x0000001f06097819 */ /* 0x000fe200000006ff */
[----:B------:R-:W-:Y:S01]  /*38b0*/  FADD R20, R30, R43 ;  /* 0x0000002b1e147221 */ /* 0x000fe20000000000 */
[----:B------:R-:W-:Y:S01]  /*38c0*/  F2FP.BF16.F32.PACK_AB R30, R14, R13 ;  /* 0x0000000d0e1e723e */ /* 0x000fe200000010ff */
[----:B------:R-:W-:Y:S01]  /*38d0*/  @!P6 FMUL R51, R51, 0.5 ;  /* 0x3f0000003333e820 */ /* 0x000fe20000400000 */
[----:B------:R-:W1:Y:S01]  /*38e0*/  MUFU.EX2 R50, R50 ;  /* 0x0000003200327308 */ /* 0x000e620000000800 */
[----:B---3--:R-:W-:Y:S01]  /*38f0*/  @!P3 FMUL R46, R46, R46 ;  /* 0x0000002e2e2eb220 */ /* 0x008fe20000400000 */
[----:B------:R-:W-:-:S03]  /*3900*/  FSETP.GEU.AND P3, PT, R55, -126, PT ;  /* 0xc2fc00003700780b */ /* 0x000fc60003f6e000 */
[----:B------:R-:W-:Y:S02]  /*3910*/  FADD R21, R31, R46 ;  /* 0x0000002e1f157221 */ /* 0x000fe40000000000 */
[----:B------:R-:W-:Y:S01]  /*3920*/  @!P5 FMUL R54, R54, 0.5 ;  /* 0x3f0000003636d820 */ /* 0x000fe20000400000 */
[----:B------:R-:W3:Y:S01]  /*3930*/  MUFU.EX2 R51, R51 ;  /* 0x0000003300337308 */ /* 0x000ee20000000800 */
[----:B--2---:R-:W-:Y:S01]  /*3940*/  @!P2 FMUL R47, R47, R47 ;  /* 0x0000002f2f2fa220 */ /* 0x004fe20000400000 */
[----:B------:R-:W-:-:S03]  /*3950*/  FSETP.GEU.AND P2, PT, R10, -126, PT ;  /* 0xc2fc00000a00780b */ /* 0x000fc60003f4e000 */
[----:B------:R-:W-:Y:S02]  /*3960*/  FADD R41, R34, R47 ;  /* 0x0000002f22297221 */ /* 0x000fe40000000000 */
[----:B------:R-:W-:Y:S01]  /*3970*/  @!P3 FMUL R55, R55, 0.5 ;  /* 0x3f0000003737b820 */ /* 0x000fe20000400000 */
[----:B------:R-:W2:Y:S01]  /*3980*/  MUFU.EX2 R54, R54 ;  /* 0x0000003600367308 */ /* 0x000ea20000000800 */
[----:B-1----:R-:W-:Y:S01]  /*3990*/  @!P4 FMUL R50, R50, R50 ;  /* 0x000000323232c220 */ /* 0x002fe20000400000 */
[----:B------:R-:W-:-:S03]  /*39a0*/  FSETP.GEU.AND P4, PT, R26, -126, PT ;  /* 0xc2fc00001a00780b */ /* 0x000fc60003f8e000 */
[----:B------:R-:W-:Y:S01]  /*39b0*/  FADD R45, R35, R50 ;  /* 0x00000032232d7221 */ /* 0x000fe20000000000 */
[----:B------:R-:W-:Y:S01]  /*39c0*/  F2FP.BF16.F32.PACK_AB R35, R40, R39 ;  /* 0x000000272823723e */ /* 0x000fe200000010ff */
[----:B------:R-:W-:Y:S01]  /*39d0*/  @!P2 FMUL R10, R10, 0.5 ;  /* 0x3f0000000a0aa820 */ /* 0x000fe20000400000 */
[----:B------:R-:W1:Y:S01]  /*39e0*/  MUFU.EX2 R55, R55 ;  /* 0x0000003700377308 */ /* 0x000e620000000800 */
[----:B---3--:R-:W-:-:S04]  /*39f0*/  @!P6 FMUL R51, R51, R51 ;  /* 0x000000333333e220 */ /* 0x008fc80000400000 */
[----:B------:R-:W-:Y:S01]  /*3a00*/  FADD R49, R38, R51 ;  /* 0x0000003326317221 */ /* 0x000fe20000000000 */
[----:B------:R-:W-:Y:S01]  /*3a10*/  F2FP.BF16.F32.PACK_AB R38, R16, R17 ;  /* 0x000000111026723e */ /* 0x000fe200000010ff */
[----:B------:R-:W-:Y:S01]  /*3a20*/  @!P4 FMUL R26, R26, 0.5 ;  /* 0x3f0000001a1ac820 */ /* 0x000fe20000400000 */
[----:B------:R3:W4:Y:S01]  /*3a30*/  MUFU.EX2 R7, R10 ;  /* 0x0000000a00077308 */ /* 0x0007220000000800 */
[----:B--2---:R-:W-:Y:S01]  /*3a40*/  @!P5 FMUL R54, R54, R54 ;  /* 0x000000363636d220 */ /* 0x004fe20000400000 */
[----:B------:R-:W-:-:S06]  /*3a50*/  FADD R20, R20, R49 ;  /* 0x0000003114147221 */ /* 0x000fcc0000000000 */
[----:B------:R2:W5:Y:S01]  /*3a60*/  MUFU.EX2 R19, R26 ;  /* 0x0000001a00137308 */ /* 0x0005620000000800 */
[----:B-1----:R-:W-:Y:S01]  /*3a70*/  @!P3 FMUL R55, R55, R55 ;  /* 0x000000373737b220 */ /* 0x002fe20000400000 */
[----:B---3--:R-:W-:Y:S01]  /*3a80*/  FADD R10, R27, R42 ;  /* 0x0000002a1b0a7221 */ /* 0x008fe20000000000 */
[----:B------:R-:W-:Y:S02]  /*3a90*/  F2FP.BF16.F32.PACK_AB R27, R34, R31 ;  /* 0x0000001f221b723e */ /* 0x000fe400000010ff */
[----:B------:R-:W-:Y:S01]  /*3aa0*/  FADD R44, R40, R55 ;  /* 0x00000037282c7221 */ /* 0x000fe20000000000 */
[----:B------:R-:W-:Y:S01]  /*3ab0*/  FADD R10, R10, R45 ;  /* 0x0000002d0a0a7221 */ /* 0x000fe20000000000 */
[----:B------:R-:W-:Y:S01]  /*3ac0*/  F2FP.BF16.F32.PACK_AB R34, R37, R36 ;  /* 0x000000242522723e */ /* 0x000fe200000010ff */
[----:B--2---:R-:W-:Y:S01]  /*3ad0*/  FADD R26, R39, R54 ;  /* 0x00000036271a7221 */ /* 0x004fe20000000000 */
[----:B------:R-:W-:Y:S01]  /*3ae0*/  FADD R41, R41, R44 ;  /* 0x0000002c29297221 */ /* 0x000fe20000000000 */
[----:B----4-:R-:W-:Y:S01]  /*3af0*/  @!P2 FMUL R7, R7, R7 ;  /* 0x000000070707a220 */ /* 0x010fe20000400000 */
[----:B------:R1:W2:Y:S01]  /*3b00*/  SYNCS.PHASECHK.TRANS64.TRYWAIT P2, [UR10+0x11800], R9 ;  /* 0x01180009ff0075a7 */ /* 0x0002a2000804014a */
[----:B------:R-:W-:Y:S01]  /*3b10*/  FADD R21, R21, R26 ;  /* 0x0000001a15157221 */ /* 0x000fe20000000000 */
[----:B------:R-:W-:Y:S01]  /*3b20*/  FADD R41, R20, R41 ;  /* 0x0000002914297221 */ /* 0x000fe20000000000 */
[----:B------:R-:W-:Y:S01]  /*3b30*/  F2FP.BF16.F32.PACK_AB R26, R29, R28 ;  /* 0x0000001c1d1a723e */ /* 0x000fe200000010ff */
[----:B------:R-:W-:Y:S01]  /*3b40*/  FFMA R0, R7, R0, R22 ;  /* 0x0000000007007223 */ /* 0x000fe20000000016 */
[----:B------:R-:W-:Y:S01]  /*3b50*/  FADD R10, R10, R21 ;  /* 0x000000150a0a7221 */ /* 0x000fe20000000000 */
[----:B-----5:R-:W-:Y:S01]  /*3b60*/  @!P4 FMUL R19, R19, R19 ;  /* 0x000000131313c220 */ /* 0x020fe20000400000 */
[-C--:B------:R-:W-:Y:S01]  /*3b70*/  FMUL R88, R88, R7.reuse ;  /* 0x0000000758587220 */ /* 0x080fe20000400000 */
[-C--:B------:R-:W-:Y:S01]  /*3b80*/  FMUL R89, R89, R7.reuse ;  /* 0x0000000759597220 */ /* 0x080fe20000400000 */
[----:B------:R-:W-:Y:S01]  /*3b90*/  FADD R10, R10, R41 ;  /* 0x000000290a0a7221 */ /* 0x000fe20000000000 */
[-C--:B------:R-:W-:Y:S01]  /*3ba0*/  FMUL R92, R92, R7.reuse ;  /* 0x000000075c5c7220 */ /* 0x080fe20000400000 */
[-C--:B------:R-:W-:Y:S01]  /*3bb0*/  FMUL R93, R93, R7.reuse ;  /* 0x000000075d5d7220 */ /* 0x080fe20000400000 */
[-C--:B------:R-:W-:Y:S01]  /*3bc0*/  FMUL R80, R80, R7.reuse ;  /* 0x0000000750507220 */ /* 0x080fe20000400000 */
[----:B------:R-:W-:Y:S01]  /*3bd0*/  FFMA R2, R19, R2, R10 ;  /* 0x0000000213027223 */ /* 0x000fe2000000000a */
[-C--:B------:R-:W-:Y:S01]  /*3be0*/  FMUL R81, R81, R7.reuse ;  /* 0x0000000751517220 */ /* 0x080fe20000400000 */
        /* <DEDUP_REMOVED lines=13> */
[----:B------:R-:W-:Y:S01]  /*3cc0*/  FMUL R61, R61, R7 ;  /* 0x000000073d3d7220 */ /* 0x000fe20000400000 */
        /* <DEDUP_REMOVED lines=20> */
[----:B------:R-:W-:-:S02]  /*3e10*/  F2FP.BF16.F32.PACK_AB R28, R12, R11 ;  /* 0x0000000b0c1c723e */ /* 0x000fc400000010ff */
[----:B------:R-:W-:Y:S02]  /*3e20*/  F2FP.BF16.F32.PACK_AB R29, R43, R42 ;  /* 0x0000002a2b1d723e */ /* 0x000fe400000010ff */
[----:B------:R-:W-:Y:S02]  /*3e30*/  F2FP.BF16.F32.PACK_AB R31, R47, R46 ;  /* 0x0000002e2f1f723e */ /* 0x000fe400000010ff */
[----:B------:R-:W-:Y:S02]  /*3e40*/  F2FP.BF16.F32.PACK_AB R36, R8, R15 ;  /* 0x0000000f0824723e */ /* 0x000fe400000010ff */
[----:B------:R-:W-:Y:S01]  /*3e50*/  F2FP.BF16.F32.PACK_AB R37, R51, R50 ;  /* 0x000000323325723e */ /* 0x000fe200000010ff */
[----:B-12---:R-:W-:Y:S06]  /*3e60*/  @!P0 BRA `(.L_x_27) ;  /* 0x0000000000048947 */ /* 0x006fec0003800000 */
[----:B------:R-:W-:Y:S01]  /*3e70*/  BPT.TRAP 0x1 ;  /* 0x000000040000795c */ /* 0x000fe20000300000 */
.L_x_27:
[----:B------:R-:W-:Y:S05]  /*3e80*/  @P2 BRA `(.L_x_28) ;  /* 0x0000000000082947 */ /* 0x000fea0003800000 */
[----:B------:R-:W1:Y:S02]  /*3e90*/  SYNCS.PHASECHK.TRANS64.TRYWAIT P2, [UR10+0x11800], R9 ;  /* 0x01180009ff0075a7 */ /* 0x000e64000804014a */
[----:B-1----:R-:W-:Y:S05]  /*3ea0*/  @!P2 BRA `(.L_x_29) ;  /* 0x0000003c0070a947 */ /* 0x002fea0003800000 */
.L_x_28:
[----:B------:R-:W-:Y:S01]  /*3eb0*/  UIMAD UR10, UR7, 0x280, UR5 ;  /* 0x00000280070a78a4 */ /* 0x000fe2000f8e0205 */
[----:B------:R-:W-:Y:S01]  /*3ec0*/  WARPGROUP.ARRIVE ;  /* 0x00000000000079c5 */ /* 0x000fe20000000000 */
[----:B------:R-:W-:Y:S01]  /*3ed0*/  UMOV UR11, 0xc0000010 ;  /* 0xc0000010000b7882 */ /* 0x000fe20000000000 */
[----:B------:R-:W-:Y:S01]  /*3ee0*/  UMOV UR15, 0xc0000010 ;  /* 0xc0000010000f7882 */ /* 0x000fe20000000000 */
[----:B------:R-:W-:Y:S01]  /*3ef0*/  UIADD3 UR14, UR10, 0x80, URZ ;  /* 0x000000800a0e7890 */ /* 0x000fe2000fffe03f */
[----:B------:R-:W-:Y:S01]  /*3f00*/  F2FP.BF16.F32.PACK_AB R39, R55, R54 ;  /* 0x000000363727723e */ /* 0x000fe200000010ff */
[----:B------:R-:W-:Y:S01]  /*3f10*/  UIADD3 UR18, UR10, 0x100, URZ ;  /* 0x000001000a127890 */ /* 0x000fe2000fffe03f */
[----:B------:R-:W-:Y:S02]  /*3f20*/  UMOV UR19, 0xc0000010 ;  /* 0xc000001000137882 */ /* 0x000fe40000000000 */
[----:B------:R-:W-:Y:S01]  /*3f30*/  HGMMA.64x16x16.F32.BF16 R88, R24, gdesc[UR8].tnspB, R88, gsb0 ;  /* 0x4020000818587df0 */ /* 0x000fe20008001858 */
[----:B------:R-:W-:Y:S01]  /*3f40*/  UIADD3 UR22, UR10, 0x180, URZ ;  /* 0x000001800a167890 */ /* 0x000fe2000fffe03f */
[----:B------:R-:W-:Y:S01]  /*3f50*/  UMOV UR23, 0xc0000010 ;  /* 0xc000001000177882 */ /* 0x000fe20000000000 */
[----:B------:R-:W-:Y:S01]  /*3f60*/  UIADD3 UR26, UR10, 0x200, URZ ;  /* 0x000002000a1a7890 */ /* 0x000fe2000fffe03f */
[----:B------:R-:W-:Y:S01]  /*3f70*/  UMOV UR27, 0xc0000010 ;  /* 0xc0000010001b7882 */ /* 0x000fe20000000000 */
[----:B------:R-:W-:Y:S01]  /*3f80*/  UMOV UR11, 0xc0000010 ;  /* 0xc0000010000b7882 */ /* 0x000fe20000000000 */
[----:B------:R-:W-:-:S02]  /*3f90*/  WARPGROUP.DEPBAR.LE gsb0, 0x0 ;  /* 0x00008000000079c5 */ /* 0x000fc40000010000 */
        /* <DEDUP_REMOVED lines=69> */
[----:B------:R-:W-:Y:S01]  /*43f0*/  UIADD3 UR10, UR10, 0x260, URZ ;  /* 0x000002600a0a7890 */ /* 0x000fe2000fffe03f */
        /* <DEDUP_REMOVED lines=18> */
.L_x_30:
[----:B------:R-:W-:-:S04]  /*4520*/  ULEA UR10, UR4, UR36, 0x3 ;  /* 0x00000024040a7291 */ /* 0x000fc8000f8e183f */
[----:B------:R-:W-:-:S04]  /*4530*/  UIADD3 UR10, UR10, 0x11828, URZ ;  /* 0x000118280a0a7890 */ /* 0x000fc8000fffe03f */
[----:B------:R-:W-:-:S09]  /*4540*/  UPRMT UR10, URZ, 0x654, UR10 ;  /* 0x000006543f0a7896 */ /* 0x000fd2000800000a */
[----:B------:R-:W-:Y:S01]  /*4550*/  SYNCS.ARRIVE.TRANS64.RED.A1T0 RZ, [UR10], RZ ;  /* 0x000000ffffff79a7 */ /* 0x000fe2000810040a */
[----:B------:R-:W-:Y:S05]  /*4560*/  @P1 BRA `(.L_x_31) ;  /* 0x0000000000041947 */ /* 0x000fea0003800000 */
[----:B------:R-:W-:Y:S01]  /*4570*/  BPT.TRAP 0x1 ;  /* 0x000000040000795c */ /* 0x000fe20000300000 */
.L_x_31:
[----:B------:R-:W-:-:S04]  /*4580*/  UIADD3 UR4, UR4, 0x1, URZ ;  /* 0x0000000104047890 */ /* 0x000fc8000fffe03f */
[----:B------:R-:W-:-:S04]  /*4590*/  UISETP.NE.AND UP0, UPT, UR4, 0x5, UPT ;  /* 0x000000050400788c */ /* 0x000fc8000bf05270 */
[----:B------:R-:W-:Y:S01]  /*45a0*/  USEL UR10, UR4, URZ, UP0 ;  /* 0x0000003f040a7287 */ /* 0x000fe20008000000 */
[----:B------:R-:W-:Y:S11]  /*45b0*/  @!P0 BRA `(.L_x_32) ;  /* 0x0000000000048947 */ /* 0x000ff60003800000 */
[----:B------:R-:W-:Y:S01]  /*45c0*/  BPT.TRAP 0x1 ;  /* 0x000000040000795c */ /* 0x000fe20000300000 */
.L_x_32:
[----:B------:R-:W-:-:S04]  /*45d0*/  ULEA UR4, UR10, UR36, 0x3 ;  /* 0x000000240a047291 */ /* 0x000fc8000f8e183f */
[----:B------:R-:W-:-:S04]  /*45e0*/  UIADD3 UR4, UR4, 0x11828, URZ ;  /* 0x0001182804047890 */ /* 0x000fc8000fffe03f */
[----:B------:R-:W-:-:S09]  /*45f0*/  UPRMT UR4, URZ, 0x654, UR4 ;  /* 0x000006543f047896 */ /* 0x000fd20008000004 */
[----:B------:R-:W-:Y:S01]  /*4600*/  SYNCS.ARRIVE.TRANS64.RED.A1T0 RZ, [UR4], RZ ;  /* 0x000000ffffff79a7 */ /* 0x000fe20008100404 */
[----:B------:R-:W-:Y:S05]  /*4610*/  @P1 BRA `(.L_x_33) ;  /* 0x0000000000041947 */ /* 0x000fea0003800000 */
[----:B------:R-:W-:Y:S01]  /*4620*/  BPT.TRAP 0x1 ;  /* 0x000000040000795c */ /* 0x000fe20000300000 */
.L_x_33:
[----:B------:R-:W-:Y:S01]  /*4630*/  UIADD3 UR7, UR7, 0x1, URZ ;  /* 0x0000000107077890 */ /* 0x000fe2000fffe03f */
[C---:B------:R-:W-:Y:S01]  /*4640*/  ISETP.GT.AND P2, PT, R5.reuse, 0x2, PT ;  /* 0x000000020500780c */ /* 0x040fe20003f44270 */
[----:B------:R-:W-:Y:S01]  /*4650*/  UIADD3 UR4, UR10, 0x1, URZ ;  /* 0x000000010a047890 */ /* 0x000fe2000fffe03f */
[----:B------:R-:W-:Y:S01]  /*4660*/  IADD3 R5, R5, -0x1, RZ ;  /* 0xffffffff05057810 */ /* 0x000fe20007ffe0ff */
[----:B------:R-:W-:Y:S01]  /*4670*/  UISETP.NE.AND UP1, UPT, UR7, 0x5, UPT ;  /* 0x000000050700788c */ /* 0x000fe2000bf25270 */
[----:B------:R-:W-:Y:S01]  /*4680*/  IMAD.MOV.U32 R7, RZ, RZ, R3 ;  /* 0x000000ffff077224 */ /* 0x000fe200078e0003 */
[----:B------:R-:W-:Y:S01]  /*4690*/  UISETP.NE.AND UP0, UPT, UR4, 0x5, UPT ;  /* 0x000000050400788c */ /* 0x000fe2000bf05270 */
[----:B-1----:R-:W-:Y:S01]  /*46a0*/  MOV R9, R4 ;  /* 0x0000000400097202 */ /* 0x002fe20000000f00 */
[----:B------:R-:W-:Y:S02]  /*46b0*/  USEL UR10, URZ, 0x1, UP1 ;  /* 0x000000013f0a7887 */ /* 0x000fe40008800000 */
[----:B------:R-:W-:-:S02]  /*46c0*/  USEL UR4, UR4, URZ, UP0 ;  /* 0x0000003f04047287 */ /* 0x000fc40008000000 */
[----:B------:R-:W-:Y:S02]  /*46d0*/  USEL UR7, UR7, URZ, UP1 ;  /* 0x0000003f07077287 */ /* 0x000fe40008800000 */
[----:B------:R-:W-:Y:S01]  /*46e0*/  LOP3.LUT R6, R6, UR10, RZ, 0x3c, !PT ;  /* 0x0000000a06067c12 */ /* 0x000fe2000f8e3cff */
[----:B------:R-:W-:Y:S09]  /*46f0*/  @P2 BRA `(.L_x_34) ;  /* 0xffffffe000702947 */ /* 0x000ff2000383ffff */
.L_x_23:
[----:B------:R-:W1:Y:S01]  /*4700*/  SHFL.BFLY PT, R5, R0, 0x1, 0x1f ;  /* 0x0c201f0000057f89 */ /* 0x000e6200000e0000 */
[----:B------:R-:W-:Y:S01]  /*4710*/  BSSY B0, `(.L_x_35) ;  /* 0x0000023000007945 */ /* 0x000fe20003800000 */
[----:B------:R-:W-:Y:S01]  /*4720*/  MOV R9, 0x7f800000 ;  /* 0x7f80000000097802 */ /* 0x000fe20000000f00 */
[----:B------:R-:W-:Y:S01]  /*4730*/  IMAD.MOV.U32 R10, RZ, RZ, 0x3f800000 ;  /* 0x3f800000ff0a7424 */ /* 0x000fe200078e00ff */
[----:B------:R-:W2:Y:S01]  /*4740*/  SHFL.BFLY PT, R7, R2, 0x1, 0x1f ;  /* 0x0c201f0002077f89 */ /* 0x000ea200000e0000 */
[----:B------:R-:W-:Y:S01]  /*4750*/  MOV R11, 0x7f800000 ;  /* 0x7f800000000b7802 */ /* 0x000fe20000000f00 */
[----:B-1----:R-:W-:Y:S01]  /*4760*/  FADD R5, R5, R0 ;  /* 0x0000000005057221 */ /* 0x002fe20000000000 */
[----:B--2---:R-:W-:-:S04]  /*4770*/  FADD R14, R7, R2 ;  /* 0x00000002070e7221 */ /* 0x004fc80000000000 */
[----:B------:R-:W1:Y:S04]  /*4780*/  SHFL.BFLY PT, R6, R5, 0x2, 0x1f ;  /* 0x0c401f0005067f89 */ /* 0x000e6800000e0000 */
[----:B------:R-:W2:Y:S01]  /*4790*/  SHFL.BFLY PT, R15, R14, 0x2, 0x1f ;  /* 0x0c401f000e0f7f89 */ /* 0x000ea200000e0000 */
[C---:B-1----:R-:W-:Y:S01]  /*47a0*/  FSETP.NE.AND P0, PT, R5.reuse, -R6, PT ;  /* 0x800000060500720b */ /* 0x042fe20003f05000 */
[----:B------:R-:W-:Y:S01]  /*47b0*/  FADD R2, R5, R6 ;  /* 0x0000000605027221 */ /* 0x000fe20000000000 */
[----:B------:R-:W-:Y:S01]  /*47c0*/  MOV R6, 0x3f800000 ;  /* 0x3f80000000067802 */ /* 0x000fe20000000f00 */
[----:B--2---:R-:W-:-:S10]  /*47d0*/  FADD R8, R14, R15 ;  /* 0x0000000f0e087221 */ /* 0x004fd40000000000 */
[----:B------:R-:W-:Y:S05]  /*47e0*/  @!P0 BRA `(.L_x_36) ;  /* 0x0000000000548947 */ /* 0x000fea0003800000 */
[----:B------:R-:W-:Y:S01]  /*47f0*/  VIADD R0, R2, 0x1800000 ;  /* 0x0180000002007836 */ /* 0x000fe20000000000 */
[----:B------:R-:W-:Y:S04]  /*4800*/  BSSY B1, `(.L_x_37) ;  /* 0x000000c000017945 */ /* 0x000fe80003800000 */
[----:B------:R-:W-:-:S04]  /*4810*/  LOP3.LUT R0, R0, 0x7f800000, RZ, 0xc0, !PT ;  /* 0x7f80000000007812 */ /* 0x000fc800078ec0ff */
[----:B------:R-:W-:-:S13]  /*4820*/  ISETP.GT.U32.AND P0, PT, R0, 0x1ffffff, PT ;  /* 0x01ffffff0000780c */ /* 0x000fda0003f04070 */
[----:B------:R-:W-:Y:S05]  /*4830*/  @P0 BRA `(.L_x_38) ;  /* 0x0000000000100947 */ /* 0x000fea0003800000 */
[----:B------:R-:W-:-:S07]  /*4840*/  MOV R13, 0x4860 ;  /* 0x00004860000d7802 */ /* 0x000fce0000000f00 */
[----:B------:R-:W-:Y:S05]  /*4850*/  CALL.REL.NOINC `($__internal_0_$__cuda_sm20_rcp_rn_f32_slowpath) ;  /* 0x0000003400ac7944 */ /* 0x000fea0003c00000 */
[----:B------:R-:W-:Y:S01]  /*4860*/  MOV R6, R5 ;  /* 0x0000000500067202 */ /* 0x000fe20000000f00 */
[----:B------:R-:W-:Y:S06]  /*4870*/  BRA `(.L_x_39) ;  /* 0x0000000000107947 */ /* 0x000fec0003800000 */
.L_x_38:
[----:B------:R-:W1:Y:S02]  /*4880*/  MUFU.RCP R5, R2 ;  /* 0x0000000200057308 */ /* 0x000e640000001000 */
[----:B-1----:R-:W-:-:S04]  /*4890*/  FFMA R0, R2, R5, -1 ;  /* 0xbf80000002007423 */ /* 0x002fc80000000005 */
[----:B------:R-:W-:-:S04]  /*48a0*/  FADD.FTZ R0, -R0, -RZ ;  /* 0x800000ff00007221 */ /* 0x000fc80000010100 */
[----:B------:R-:W-:-:S07]  /*48b0*/  FFMA R6, R5, R0, R5 ;  /* 0x0000000005067223 */ /* 0x000fce0000000005 */
.L_x_39:
[----:B------:R-:W-:Y:S05]  /*48c0*/  BSYNC B1 ;  /* 0x0000000000017941 */ /* 0x000fea0003800000 */
.L_x_37:
[----:B------:R-:W-:Y:S01]  /*48d0*/  FSETP.GEU.AND P0, PT, |R2|, 1.175494350822287508e-38, PT ;  /* 0x008000000200780b */ /* 0x000fe20003f0e200 */
[----:B------:R-:W-:-:S12]  /*48e0*/  ULDC UR4, c[0x0][0x600] ;  /* 0x0001800000047ab9 */ /* 0x000fd80000000800 */
[----:B------:R-:W-:-:S04]  /*48f0*/  @!P0 FMUL R2, R2, 16777216 ;  /* 0x4b80000002028820 */ /* 0x000fc80000400000 */
[----:B------:R-:W1:Y:S02]  /*4900*/  MUFU.LG2 R0, R2 ;  /* 0x0000000200007308 */ /* 0x000e640000000c00 */
[----:B-1----:R-:W-:-:S04]  /*4910*/  @!P0 FADD R0, R0, -24 ;  /* 0xc1c0000000008421 */ /* 0x002fc80000000000 */
[----:B------:R-:W-:-:S04]  /*4920*/  FMUL R0, R0, 0.69314718246459960938 ;  /* 0x3f31721800007820 */ /* 0x000fc80000400000 */
[----:B------:R-:W-:-:S07]  /*4930*/  FFMA R11, R3, UR4, R0 ;  /* 0x00000004030b7c23 */ /* 0x000fce0008000000 */
.L_x_36:
[----:B------:R-:W-:Y:S05]  /*4940*/  BSYNC B0 ;  /* 0x0000000000007941 */ /* 0x000fea0003800000 */
.L_x_35:
[----:B------:R-:W-:Y:S01]  /*4950*/  FSETP.NE.AND P0, PT, R14, -R15, PT ;  /* 0x8000000f0e00720b */ /* 0x000fe20003f05000 */
[----:B------:R-:W-:Y:S01]  /*4960*/  ULDC UR4, c[0x0][0x608] ;  /* 0x0001820000047ab9 */ /* 0x000fe20000000800 */
[----:B------:R-:W-:Y:S01]  /*4970*/  BSSY B0, `(.L_x_40) ;  /* 0x000002d000007945 */ /* 0x000fe20003800000 */
[----:B------:R-:W-:-:S04]  /*4980*/  FMUL R6, R6, UR4 ;  /* 0x0000000406067c20 */ /* 0x000fc80008400000 */
        /* <DEDUP_REMOVED lines=20> */
[----:B------:R-:W-:Y:S06]  /*4ad0*/  @!P0 BRA `(.L_x_41) ;  /* 0x0000000000588947 */ /* 0x000fec0003800000 */
[----:B------:R-:W-:Y:S01]  /*4ae0*/  IADD3 R0, R8, 0x1800000, RZ ;  /* 0x0180000008007810 */ /* 0x000fe20007ffe0ff */
[----:B------:R-:W-:Y:S03]  /*4af0*/  BSSY B1, `(.L_x_42) ;  /* 0x000000d000017945 */ /* 0x000fe60003800000 */
[----:B------:R-:W-:-:S04]  /*4b00*/  LOP3.LUT R0, R0, 0x7f800000, RZ, 0xc0, !PT ;  /* 0x7f80000000007812 */ /* 0x000fc800078ec0ff */
[----:B------:R-:W-:-:S13]  /*4b10*/  ISETP.GT.U32.AND P0, PT, R0, 0x1ffffff, PT ;  /* 0x01ffffff0000780c */ /* 0x000fda0003f04070 */
[----:B------:R-:W-:Y:S05]  /*4b20*/  @P0 BRA `(.L_x_43) ;  /* 0x0000000000140947 */ /* 0x000fea0003800000 */
[----:B------:R-:W-:Y:S01]  /*4b30*/  IMAD.MOV.U32 R2, RZ, RZ, R8 ;  /* 0x000000ffff027224 */ /* 0x000fe200078e0008 */
[----:B------:R-:W-:-:S07]  /*4b40*/  MOV R13, 0x4b60 ;  /* 0x00004b60000d7802 */ /* 0x000fce0000000f00 */
[----:B------:R-:W-:Y:S05]  /*4b50*/  CALL.REL.NOINC `($__internal_0_$__cuda_sm20_rcp_rn_f32_slowpath) ;  /* 0x0000003000ec7944 */ /* 0x000fea0003c00000 */
[----:B------:R-:W-:Y:S01]  /*4b60*/  MOV R10, R5 ;  /* 0x00000005000a7202 */ /* 0x000fe20000000f00 */
[----:B------:R-:W-:Y:S06]  /*4b70*/  BRA `(.L_x_44) ;  /* 0x0000000000107947 */ /* 0x000fec0003800000 */
.L_x_43:
[----:B------:R-:W1:Y:S02]  /*4b80*/  MUFU.RCP R3, R8 ;  /* 0x0000000800037308 */ /* 0x000e640000001000 */
[----:B-1----:R-:W-:-:S04]  /*4b90*/  FFMA R0, R8, R3, -1 ;  /* 0xbf80000008007423 */ /* 0x002fc80000000003 */
[----:B------:R-:W-:-:S04]  /*4ba0*/  FADD.FTZ R0, -R0, -RZ ;  /* 0x800000ff00007221 */ /* 0x000fc80000010100 */
[----:B------:R-:W-:-:S07]  /*4bb0*/  FFMA R10, R3, R0, R3 ;  /* 0x00000000030a7223 */ /* 0x000fce0000000003 */
.L_x_44:
[----:B------:R-:W-:Y:S05]  /*4bc0*/  BSYNC B1 ;  /* 0x0000000000017941 */ /* 0x000fea0003800000 */
.L_x_42:
[----:B------:R-:W-:Y:S01]  /*4bd0*/  FSETP.GEU.AND P0, PT, |R8|, 1.175494350822287508e-38, PT ;  /* 0x008000000800780b */ /* 0x000fe20003f0e200 */
[----:B------:R-:W-:-:S12]  /*4be0*/  ULDC UR4, c[0x0][0x600] ;  /* 0x0001800000047ab9 */ /* 0x000fd80000000800 */
[----:B------:R-:W-:-:S04]  /*4bf0*/  @!P0 FMUL R8, R8, 16777216 ;  /* 0x4b80000008088820 */ /* 0x000fc80000400000 */
[----:B------:R-:W1:Y:S02]  /*4c00*/  MUFU.LG2 R0, R8 ;  /* 0x0000000800007308 */ /* 0x000e640000000c00 */
[----:B-1----:R-:W-:-:S04]  /*4c10*/  @!P0 FADD R0, R0, -24 ;  /* 0xc1c0000000008421 */ /* 0x002fc80000000000 */
[----:B------:R-:W-:-:S04]  /*4c20*/  FMUL R9, R0, 0.69314718246459960938 ;  /* 0x3f31721800097820 */ /* 0x000fc80000400000 */
[----:B------:R-:W-:-:S07]  /*4c30*/  FFMA R9, R4, UR4, R9 ;  /* 0x0000000404097c23 */ /* 0x000fce0008000009 */
.L_x_41:
[----:B------:R-:W-:Y:S05]  /*4c40*/  BSYNC B0 ;  /* 0x0000000000007941 */ /* 0x000fea0003800000 */
.L_x_40:
[----:B------:R-:W-:Y:S01]  /*4c50*/  UIADD3 UR4, UR37, -0x1, URZ ;  /* 0xffffffff25047890 */ /* 0x000fe2000fffe03f */
[----:B------:R-:W1:Y:S01]  /*4c60*/  S2R R2, SR_TID.X ;  /* 0x0000000000027919 */ /* 0x000e620000002100 */
[----:B------:R-:W-:Y:S01]  /*4c70*/  ULDC UR5, c[0x0][0x608] ;  /* 0x0001820000057ab9 */ /* 0x000fe20000000800 */
[----:B------:R-:W-:Y:S01]  /*4c80*/  ULDC.64 UR8, c[0x0][0x208] ;  /* 0x0000820000087ab9 */ /* 0x000fe20000000a00 */
[----:B------:R-:W-:Y:S02]  /*4c90*/  FMUL R10, R10, UR5 ;  /* 0x000000050a0a7c20 */ /* 0x000fe40008400000 */
[----:B------:R-:W-:Y:S01]  /*4ca0*/  ISETP.NE.AND P0, PT, RZ, UR4, PT ;  /* 0x00000004ff007c0c */ /* 0x000fe2000bf05270 */
[----:B------:R-:W-:Y:S01]  /*4cb0*/  ULEA UR4, UR37, UR36, 0x3 ;  /* 0x0000002425047291 */ /* 0x000fe2000f8e183f */
[-C--:B------:R-:W-:Y:S01]  /*4cc0*/  FMUL R90, R90, R10.reuse ;  /* 0x0000000a5a5a7220 */ /* 0x080fe20000400000 */
[-C--:B------:R-:W-:Y:S01]  /*4cd0*/  FMUL R42, R91, R10.reuse ;  /* 0x0000000a5b2a7220 */ /* 0x080fe20000400000 */
[----:B------:R-:W-:Y:S01]  /*4ce0*/  SEL R0, RZ, 0x1, P0 ;  /* 0x00000001ff007807 */ /* 0x000fe20000000000 */
[-C--:B------:R-:W-:Y:S01]  /*4cf0*/  FMUL R94, R94, R10.reuse ;  /* 0x0000000a5e5e7220 */ /* 0x080fe20000400000 */
[-C--:B------:R-:W-:Y:S01]  /*4d00*/  FMUL R44, R95, R10.reuse ;  /* 0x0000000a5f2c7220 */ /* 0x080fe20000400000 */
[-C--:B------:R-:W-:Y:S01]  /*4d10*/  FMUL R82, R82, R10.reuse ;  /* 0x0000000a52527220 */ /* 0x080fe20000400000 */
[----:B------:R-:W-:Y:S01]  /*4d20*/  SHF.L.U32 R0, R0, 0x1f, RZ ;  /* 0x0000001f00007819 */ /* 0x000fe200000006ff */
[-C--:B------:R-:W-:Y:S01]  /*4d30*/  FMUL R46, R83, R10.reuse ;  /* 0x0000000a532e7220 */ /* 0x080fe20000400000 */
[-C--:B------:R-:W-:Y:S01]  /*4d40*/  FMUL R86, R86, R10.reuse ;  /* 0x0000000a56567220 */ /* 0x080fe20000400000 */
[----:B------:R-:W-:Y:S01]  /*4d50*/  FMUL R48, R87, R10 ;  /* 0x0000000a57307220 */ /* 0x000fe20000400000 */
[----:B------:R-:W2:Y:S01]  /*4d60*/  SYNCS.PHASECHK.TRANS64.TRYWAIT P0, [UR4+0x11898], R0 ;  /* 0x01189800ff0075a7 */ /* 0x000ea20008000144 */
[----:B-1----:R-:W-:-:S02]  /*4d70*/  LOP3.LUT P1, R18, R2, 0x3, RZ, 0xc0, !PT ;  /* 0x0000000302127812 */ /* 0x002fc4000782c0ff */
[----:B------:R-:W-:Y:S01]  /*4d80*/  LOP3.LUT R16, R2, 0x7f, RZ, 0xc0, !PT ;  /* 0x0000007f02107812 */ /* 0x000fe200078ec0ff */
[----:B--2---:R-:W-:Y:S10]  /*4d90*/  @!P0 BRA `(.L_x_45) ;  /* 0x0000002c00cc8947 */ /* 0x004ff40003800000 */
.L_x_100:
[----:B------:R-:W-:Y:S01]  /*4da0*/  USHF.L.U32 UR42, UR42, 0x6, URZ ;  /* 0x000000062a2a7899 */ /* 0x000fe2000800063f */
[----:B------:R-:W-:Y:S01]  /*4db0*/  BSSY B0, `(.L_x_46) ;  /* 0x0000018000007945 */ /* 0x000fe20003800000 */
[----:B------:R-:W-:-:S03]  /*4dc0*/  SHF.R.U32.HI R17, RZ, 0x5, R16 ;  /* 0x00000005ff117819 */ /* 0x000fc60000011610 */
[----:B------:R-:W-:Y:S07]  /*4dd0*/  @P1 BRA `(.L_x_47) ;  /* 0x0000000000541947 */ /* 0x000fee0003800000 */
[----:B------:R-:W2:Y:S01]  /*4de0*/  S2UR UR4, SR_CTAID.Y ;  /* 0x00000000000479c3 */ /* 0x000ea20000002600 */
[----:B-1----:R-:W-:Y:S01]  /*4df0*/  SHF.R.U32.HI R0, RZ, 0x2, R2 ;  /* 0x00000002ff007819 */ /* 0x002fe20000011602 */
[----:B------:R-:W-:Y:S01]  /*4e00*/  ULDC.64 UR6, c[0x0][0x688] ;  /* 0x0001a20000067ab9 */ /* 0x000fe20000000a00 */
[----:B------:R-:W-:Y:S02]  /*4e10*/  SHF.L.U32 R3, R17, 0x4, RZ ;  /* 0x0000000411037819 */ /* 0x000fe400000006ff */
[----:B------:R-:W-:-:S03]  /*4e20*/  LOP3.LUT R0, R0, 0x7, RZ, 0xc0, !PT ;  /* 0x0000000700007812 */ /* 0x000fc600078ec0ff */
[----:B------:R-:W1:Y:S01]  /*4e30*/  S2UR UR5, SR_CTAID.Z ;  /* 0x00000000000579c3 */ /* 0x000e620000002700 */
[----:B------:R-:W-:-:S05]  /*4e40*/  LOP3.LUT R0, R3, 0xfffffff0, R0, 0xe2, !PT ;  /* 0xfffffff003007812 */ /* 0x000fca00078ee200 */
[----:B------:R-:W-:-:S05]  /*4e50*/  VIADD R3, R0, UR42 ;  /* 0x0000002a00037c36 */ /* 0x000fca0008000000 */
[----:B------:R-:W-:Y:S01]  /*4e60*/  IADD3 R2, R3, 0x8, RZ ;  /* 0x0000000803027810 */ /* 0x000fe20007ffe0ff */
[----:B--2---:R-:W-:-:S04]  /*4e70*/  UIMAD UR4, UR4, UR6, UR42 ;  /* 0x00000006040472a4 */ /* 0x004fc8000f8e022a */
[----:B-1----:R-:W-:-:S03]  /*4e80*/  UIMAD UR4, UR5, UR7, UR4 ;  /* 0x00000007050472a4 */ /* 0x002fc6000f8e0204 */
[----:B------:R-:W-:Y:S02]  /*4e90*/  ULDC UR5, c[0x0][0x288] ;  /* 0x0000a20000057ab9 */ /* 0x000fe40000000800 */
[----:B------:R-:W-:Y:S02]  /*4ea0*/  ISETP.GE.U32.AND P0, PT, R3, UR5, PT ;  /* 0x0000000503007c0c */ /* 0x000fe4000bf06070 */
[----:B------:R-:W-:Y:S02]  /*4eb0*/  IADD3 R0, P2, R0, UR4, RZ ;  /* 0x0000000400007c10 */ /* 0x000fe4000ff5e0ff */
[----:B------:R-:W-:Y:S01]  /*4ec0*/  ISETP.GE.U32.AND P1, PT, R2, UR5, PT ;  /* 0x0000000502007c0c */ /* 0x000fe2000bf26070 */
[----:B------:R-:W-:Y:S01]  /*4ed0*/  ULDC.64 UR4, c[0x0][0x680] ;  /* 0x0001a00000047ab9 */ /* 0x000fe20000000a00 */
[----:B------:R-:W-:Y:S02]  /*4ee0*/  IADD3.X R3, RZ, RZ, RZ, P2, !PT ;  /* 0x000000ffff037210 */ /* 0x000fe400017fe4ff */
[----:B------:R-:W-:-:S04]  /*4ef0*/  LEA R2, P2, R0, UR4, 0x2 ;  /* 0x0000000400027c11 */ /* 0x000fc8000f8410ff */
[----:B------:R-:W-:-:S05]  /*4f00*/  LEA.HI.X R3, R0, UR5, R3, 0x2, P2 ;  /* 0x0000000500037c11 */ /* 0x000fca00090f1403 */
[----:B------:R2:W-:Y:S04]  /*4f10*/  @!P0 STG.E desc[UR8][R2.64], R11 ;  /* 0x0000000b02008986 */ /* 0x0005e8000c101908 */
[----:B------:R2:W-:Y:S02]  /*4f20*/  @!P1 STG.E desc[UR8][R2.64+0x20], R9 ;  /* 0x0000200902009986 */ /* 0x0005e4000c101908 */
.L_x_47:
[----:B------:R-:W-:Y:S05]  /*4f30*/  BSYNC B0 ;  /* 0x0000000000007941 */ /* 0x000fea0003800000 */
.L_x_46:
[----:B------:R-:W-:Y:S01]  /*4f40*/  ULDC.64 UR4, c[0x0][0x730] ;  /* 0x0001cc0000047ab9 */ /* 0x000fe20000000a00 */
[-C--:B------:R-:W-:Y:S01]  /*4f50*/  FMUL R74, R74, R10.reuse ;  /* 0x0000000a4a4a7220 */ /* 0x080fe20000400000 */
[----:B------:R-:W-:Y:S01]  /*4f60*/  ISETP.NE.U32.AND P0, PT, RZ, UR4, PT ;  /* 0x00000004ff007c0c */ /* 0x000fe2000bf05070 */
[-C--:B------:R-:W-:Y:S01]  /*4f70*/  FMUL R50, R75, R10.reuse ;  /* 0x0000000a4b327220 */ /* 0x080fe20000400000 */
[-C--:B------:R-:W-:Y:S01]  /*4f80*/  FMUL R78, R78, R10.reuse ;  /* 0x0000000a4e4e7220 */ /* 0x080fe20000400000 */
[-C--:B------:R-:W-:Y:S01]  /*4f90*/  FMUL R52, R79, R10.reuse ;  /* 0x0000000a4f347220 */ /* 0x080fe20000400000 */
[----:B------:R-:W-:Y:S01]  /*4fa0*/  ISETP.NE.AND.EX P0, PT, RZ, UR5, PT, P0 ;  /* 0x00000005ff007c0c */ /* 0x000fe2000bf05300 */
[-C--:B------:R-:W-:Y:S01]  /*4fb0*/  FMUL R66, R66, R10.reuse ;  /* 0x0000000a42427220 */ /* 0x080fe20000400000 */
[-C--:B------:R-:W-:Y:S01]  /*4fc0*/  FMUL R54, R67, R10.reuse ;  /* 0x0000000a43367220 */ /* 0x080fe20000400000 */
[-C--:B------:R-:W-:Y:S01]  /*4fd0*/  FMUL R70, R70, R10.reuse ;  /* 0x0000000a46467220 */ /* 0x080fe20000400000 */
[-C--:B------:R-:W-:Y:S01]  /*4fe0*/  FMUL R96, R71, R10.reuse ;  /* 0x0000000a47607220 */ /* 0x080fe20000400000 */
[-C--:B------:R-:W-:Y:S01]  /*4ff0*/  FMUL R58, R58, R10.reuse ;  /* 0x0000000a3a3a7220 */ /* 0x080fe20000400000 */
[-C--:B------:R-:W-:Y:S01]  /*5000*/  FMUL R98, R59, R10.reuse ;  /* 0x0000000a3b627220 */ /* 0x080fe20000400000 */
[-C--:B------:R-:W-:Y:S01]  /*5010*/  FMUL R62, R62, R10.reuse ;  /* 0x0000000a3e3e7220 */ /* 0x080fe20000400000 */
[----:B------:R-:W-:-:S05]  /*5020*/  FMUL R100, R63, R10 ;  /* 0x0000000a3f647220 */ /* 0x000fca0000400000 */
[----:B------:R-:W-:Y:S05]  /*5030*/  @P0 BRA `(.L_x_48) ;  /* 0x0000000000200947 */ /* 0x000fea0003800000 */
[----:B------:R-:W-:Y:S02]  /*5040*/  ULDC.64 UR4, c[0x0][0x728] ;  /* 0x0001ca0000047ab9 */ /* 0x000fe40000000a00 */
[----:B------:R-:W-:-:S04]  /*5050*/  ISETP.NE.U32.AND P0, PT, RZ, UR4, PT ;  /* 0x00000004ff007c0c */ /* 0x000fc8000bf05070 */
[----:B------:R-:W-:-:S13]  /*5060*/  ISETP.NE.AND.EX P0, PT, RZ, UR5, PT, P0 ;  /* 0x00000005ff007c0c */ /* 0x000fda000bf05300 */
[----:B------:R-:W-:Y:S05]  /*5070*/  @!P0 BRA `(.L_x_49) ;  /* 0x00000000000c8947 */ /* 0x000fea0003800000 */
[----:B-12---:R-:W1:Y:S02]  /*5080*/  LDC.64 R2, c[0x0][0x728] ;  /* 0x0001ca00ff027b82 */ /* 0x006e640000000a00 */
[----:B-1----:R4:W5:Y:S01]  /*5090*/  LDG.E R2, desc[UR8][R2.64] ;  /* 0x0000000802027981 */ /* 0x002962000c1e1900 */
[----:B------:R-:W-:Y:S05]  /*50a0*/  BRA `(.L_x_48) ;  /* 0x0000000000047947 */ /* 0x000fea0003800000 */
.L_x_49:
[----:B--2---:R-:W3:Y:S02]  /*50b0*/  LDC R2, c[0x0][0x720] ;  /* 0x0001c800ff027b82 */ /* 0x004ee40000000800 */
.L_x_48:
[----:B-1----:R-:W-:Y:S01]  /*50c0*/  MOV R0, RZ ;  /* 0x000000ff00007202 */ /* 0x002fe20000000f00 */
[----:B---3-5:R-:W-:-:S03]  /*50d0*/  IMAD.MOV.U32 R43, RZ, RZ, R2 ;  /* 0x000000ffff2b7224 */ /* 0x028fc600078e0002 */
[----:B------:R-:W-:-:S13]  /*50e0*/  LOP3.LUT P0, RZ, R0, 0x9f, RZ, 0xc0, !PT ;  /* 0x0000009f00ff7812 */ /* 0x000fda000780c0ff */
[----:B------:R-:W-:Y:S05]  /*50f0*/  @!P0 BRA `(.L_x_50) ;  /* 0x0000000000408947 */ /* 0x000fea0003800000 */
[----:B------:R-:W-:Y:S01]  /*5100*/  MOV R0, 0x0 ;  /* 0x0000000000007802 */ /* 0x000fe20000000f00 */
[----:B------:R-:W-:Y:S01]  /*5110*/  ULDC.64 UR4, c[0x4][0x70] ;  /* 0x01001c0000047ab9 */ /* 0x000fe20000000a00 */
[----:B------:R-:W-:Y:S01]  /*5120*/  ULDC.64 UR6, c[0x4][0x8] ;  /* 0x0100020000067ab9 */ /* 0x000fe20000000a00 */
[----:B------:R-:W-:Y:S01]  /*5130*/  MOV R4, UR4 ;  /* 0x0000000400047c02 */ /* 0x000fe20008000f00 */
[----:B--2-4-:R1:W2:Y:S01]  /*5140*/  LDC.64 R2, c[0x4][R0] ;  /* 0x0100000000027b82 */ /* 0x0142a20000000a00 */
[----:B------:R-:W-:Y:S01]  /*5150*/  MOV R5, UR5 ;  /* 0x0000000500057c02 */ /* 0x000fe20008000f00 */
[----:B------:R-:W-:Y:S01]  /*5160*/  ULDC.64 UR4, c[0x4][0x78] ;  /* 0x01001e0000047ab9 */ /* 0x000fe20000000a00 */
[----:B------:R-:W-:Y:S01]  /*5170*/  MOV R10, UR6 ;  /* 0x00000006000a7c02 */ /* 0x000fe20008000f00 */
[----:B------:R-:W-:Y:S01]  /*5180*/  IMAD.U32 R6, RZ, RZ, UR4 ;  /* 0x00000004ff067e24 */ /* 0x000fe2000f8e00ff */
[----:B------:R-:W-:Y:S01]  /*5190*/  MOV R7, UR5 ;  /* 0x0000000500077c02 */ /* 0x000fe20008000f00 */
[----:B------:R-:W-:Y:S01]  /*51a0*/  IMAD.U32 R11, RZ, RZ, UR7 ;  /* 0x00000007ff0b7e24 */ /* 0x000fe2000f8e00ff */
[----:B------:R-:W-:Y:S01]  /*51b0*/  MOV R8, 0x70 ;  /* 0x0000007000087802 */ /* 0x000fe20000000f00 */
[----:B------:R-:W-:Y:S01]  /*51c0*/  IMAD.MOV.U32 R13, RZ, RZ, RZ ;  /* 0x000000ffff0d7224 */ /* 0x000fe200078e00ff */
[----:B-1----:R-:W-:-:S07]  /*51d0*/  MOV R12, 0x1 ;  /* 0x00000001000c7802 */ /* 0x002fce0000000f00 */
[----:B------:R-:W-:-:S07]  /*51e0*/  LEPC R20, `(.L_x_50) ;  /* 0x000000001014794e */ /* 0x000fce0000000000 */
[----:B--2---:R-:W-:Y:S05]  /*51f0*/  CALL.ABS.NOINC R2 ;  /* 0x0000000002007343 */ /* 0x004fea0003c00000 */
.L_x_50:
[----:B------:R-:W-:Y:S01]  /*5200*/  UIADD3 UR4, UR37, -0x1, URZ ;  /* 0xffffffff25047890 */ /* 0x000fe2000fffe03f */
[----:B------:R-:W-:-:S05]  /*5210*/  MOV R19, UR36 ;  /* 0x0000002400137c02 */ /* 0x000fca0008000f00 */
[----:B------:R-:W-:-:S05]  /*5220*/  MOV R0, UR4 ;  /* 0x0000000400007c02 */ /* 0x000fca0008000f00 */
[----:B------:R-:W-:-:S05]  /*5230*/  IMAD R19, R0, 0x1100, R19 ;  /* 0x0000110000137824 */ /* 0x000fca00078e0213 */
[----:B------:R-:W-:-:S13]  /*5240*/  LOP3.LUT P0, RZ, R19, 0x90, RZ, 0xc0, !PT ;  /* 0x0000009013ff7812 */ /* 0x000fda000780c0ff */
[----:B------:R-:W-:Y:S05]  /*5250*/  @!P0 BRA `(.L_x_51) ;  /* 0x0000000000408947 */ /* 0x000fea0003800000 */
[----:B------:R-:W-:Y:S01]  /*5260*/  MOV R0, 0x0 ;  /* 0x0000000000007802 */ /* 0x000fe20000000f00 */
[----:B------:R-:W-:Y:S01]  /*5270*/  ULDC.64 UR4, c[0x4][0x70] ;  /* 0x01001c0000047ab9 */ /* 0x000fe20000000a00 */
[----:B------:R-:W-:Y:S01]  /*5280*/  ULDC.64 UR6, c[0x4][0x78] ;  /* 0x01001e0000067ab9 */ /* 0x000fe20000000a00 */
[----:B------:R-:W-:Y:S01]  /*5290*/  IMAD.U32 R4, RZ, RZ, UR4 ;  /* 0x00000004ff047e24 */ /* 0x000fe2000f8e00ff */
[----:B--2-4-:R1:W2:Y:S01]  /*52a0*/  LDC.64 R2, c[0x4][R0] ;  /* 0x0100000000027b82 */ /* 0x0142a20000000a00 */
[----:B------:R-:W-:Y:S01]  /*52b0*/  MOV R5, UR5 ;  /* 0x0000000500057c02 */ /* 0x000fe20008000f00 */
[----:B------:R-:W-:Y:S01]  /*52c0*/  ULDC.64 UR4, c[0x4][0x10] ;  /* 0x0100040000047ab9 */ /* 0x000fe20000000a00 */
[----:B------:R-:W-:Y:S01]  /*52d0*/  MOV R6, UR6 ;  /* 0x0000000600067c02 */ /* 0x000fe20008000f00 */
[----:B------:R-:W-:Y:S01]  /*52e0*/  IMAD.U32 R7, RZ, RZ, UR7 ;  /* 0x00000007ff077e24 */ /* 0x000fe2000f8e00ff */
[----:B------:R-:W-:Y:S01]  /*52f0*/  MOV R10, UR4 ;  /* 0x00000004000a7c02 */ /* 0x000fe20008000f00 */
[----:B------:R-:W-:Y:S01]  /*5300*/  IMAD.MOV.U32 R8, RZ, RZ, 0x70 ;  /* 0x00000070ff087424 */ /* 0x000fe200078e00ff */
[----:B------:R-:W-:-:S02]  /*5310*/  MOV R11, UR5 ;  /* 0x00000005000b7c02 */ /* 0x000fc40008000f00 */
[----:B------:R-:W-:Y:S02]  /*5320*/  MOV R12, 0x1 ;  /* 0x00000001000c7802 */ /* 0x000fe40000000f00 */
[----:B-1----:R-:W-:-:S07]  /*5330*/  MOV R13, RZ ;  /* 0x000000ff000d7202 */ /* 0x002fce0000000f00 */
[----:B------:R-:W-:-:S07]  /*5340*/  LEPC R20, `(.L_x_51) ;  /* 0x000000001014794e */ /* 0x000fce0000000000 */
[----:B--2---:R-:W-:Y:S05]  /*5350*/  CALL.ABS.NOINC R2 ;  /* 0x0000000002007343 */ /* 0x004fea0003c00000 */
.L_x_51:
[----:B------:R-:W1:Y:S01]  /*5360*/  S2R R5, SR_TID.X ;  /* 0x0000000000057919 */ /* 0x000e620000002100 */
[----:B------:R-:W-:Y:S01]  /*5370*/  ULDC.64 UR4, c[0x0][0x730] ;  /* 0x0001cc0000047ab9 */ /* 0x000fe20000000a00 */
[----:B------:R-:W-:Y:S01]  /*5380*/  VIADD R16, R16, 0x1f ;  /* 0x0000001f10107836 */ /* 0x000fe20000000000 */
[----:B------:R-:W-:Y:S02]  /*5390*/  ISETP.NE.U32.AND P0, PT, RZ, UR4, PT ;  /* 0x00000004ff007c0c */ /* 0x000fe4000bf05070 */
[----:B------:R-:W-:Y:S02]  /*53a0*/  LEA R17, R17, R18, 0x4 ;  /* 0x0000001211117211 */ /* 0x000fe400078e20ff */
[----:B------:R-:W-:-:S13]  /*53b0*/  ISETP.NE.AND.EX P0, PT, RZ, UR5, PT, P0 ;  /* 0x00000005ff007c0c */ /* 0x000fda000bf05300 */
[----:B------:R-:W3:Y:S01]  /*53c0*/  @P0 LDC R43, c[0x0][0x720] ;  /* 0x0001c800ff2b0b82 */ /* 0x000ee20000000800 */
[----:B------:R-:W-:Y:S01]  /*53d0*/  ISETP.GT.U32.AND P0, PT, R16, 0x3e, PT ;  /* 0x0000003e1000780c */ /* 0x000fe20003f04070 */
[----:B-1----:R-:W-:Y:S01]  /*53e0*/  IMAD.SHL.U32 R0, R5, 0x10, RZ ;  /* 0x0000001005007824 */ /* 0x002fe200078e00ff */
[----:B--2---:R-:W-:-:S04]  /*53f0*/  SHF.R.U32.HI R2, RZ, 0x1, R5 ;  /* 0x00000001ff027819 */ /* 0x004fc80000011605 */
[C---:B----4-:R-:W-:Y:S02]  /*5400*/  LOP3.LUT R3, R0.reuse, 0x40, RZ, 0xc0, !PT ;  /* 0x0000004000037812 */ /* 0x050fe400078ec0ff */
[----:B------:R-:W-:Y:S02]  /*5410*/  LOP3.LUT R0, R0, 0x80, RZ, 0xc0, !PT ;  /* 0x0000008000007812 */ /* 0x000fe400078ec0ff */
[----:B------:R-:W-:Y:S02]  /*5420*/  LOP3.LUT R4, R3, 0x8, R2, 0xf8, !PT ;  /* 0x0000000803047812 */ /* 0x000fe400078ef802 */
[----:B------:R-:W-:Y:S01]  /*5430*/  SHF.L.U32 R3, R5, 0x1, RZ ;  /* 0x0000000105037819 */ /* 0x000fe200000006ff */
[-C--:B---3--:R-:W-:Y:S01]  /*5440*/  FMUL R5, R42, R43.reuse ;  /* 0x0000002b2a057220 */ /* 0x088fe20000400000 */
[----:B------:R-:W-:Y:S01]  /*5450*/  LEA R2, R17, R0, 0x4 ;  /* 0x0000000011027211 */ /* 0x000fe200078e20ff */
[-C--:B------:R-:W-:Y:S01]  /*5460*/  FMUL R0, R88, R43.reuse ;  /* 0x0000002b58007220 */ /* 0x080fe20000400000 */
[----:B------:R-:W-:Y:S01]  /*5470*/  LOP3.LUT R3, R4, 0x8, R3, 0x78, !PT ;  /* 0x0000000804037812 */ /* 0x000fe200078e7803 */
[-C--:B------:R-:W-:Y:S01]  /*5480*/  FMUL R4, R92, R43.reuse ;  /* 0x0000002b5c047220 */ /* 0x080fe20000400000 */
[-C--:B------:R-:W-:Y:S01]  /*5490*/  FMUL R7, R24, R43.reuse ;  /* 0x0000002b18077220 */ /* 0x080fe20000400000 */
[----:B------:R-:W-:Y:S01]  /*54a0*/  FMUL R6, R94, R43 ;  /* 0x0000002b5e067220 */ /* 0x000fe20000400000 */
[----:B------:R-:W-:Y:S01]  /*54b0*/  IADD3 R8, R2, R3, RZ ;  /* 0x0000000302087210 */ /* 0x000fe20007ffe0ff */
        /* <DEDUP_REMOVED lines=38> */
[----:B------:R-:W-:Y:S01]  /*5720*/  F2FP.BF16.F32.PACK_AB R47, R9, R6 ;  /* 0x00000006092f723e */ /* 0x000fe200000010ff */
[----:B------:R-:W-:Y:S06]  /*5730*/  @P0 BRA `(.L_x_52) ;  /* 0x0000000000040947 */ /* 0x000fec0003800000 */
[----:B------:R-:W-:-:S04]  /*5740*/  DEPBAR.LE SB0, 0x1 ;  /* 0x000080400000791a */ /* 0x000fc80000000000 */
.L_x_52:
[----:B------:R-:W-:Y:S05]  /*5750*/  WARPSYNC.ALL ;  /* 0x0000000000007948 */ /* 0x000fea0003800000 */
[----:B------:R-:W-:Y:S01]  /*5760*/  BAR.SYNC.DEFER_BLOCKING 0x1, 0x80 ;  /* 0x0042000000007b1d */ /* 0x000fe20000010000 */
[----:B------:R-:W-:Y:S01]  /*5770*/  IMAD R8, R8, 0x2, R19 ;  /* 0x0000000208087824 */ /* 0x000fe200078e0213 */
[----:B------:R-:W-:Y:S02]  /*5780*/  F2FP.BF16.F32.PACK_AB R4, R10, R11 ;  /* 0x0000000b0a04723e */ /* 0x000fe400000010ff */
[----:B------:R-:W-:Y:S02]  /*5790*/  F2FP.BF16.F32.PACK_AB R5, R12, R13 ;  /* 0x0000000d0c05723e */ /* 0x000fe400000010ff */
[----:B------:R-:W-:Y:S01]  /*57a0*/  BSSY B0, `(.L_x_53) ;  /* 0x0000016000007945 */ /* 0x000fe20003800000 */
[----:B------:R-:W-:-:S02]  /*57b0*/  F2FP.BF16.F32.PACK_AB R6, R14, R15 ;  /* 0x0000000f0e06723e */ /* 0x000fc400000010ff */
[----:B------:R-:W-:Y:S01]  /*57c0*/  F2FP.BF16.F32.PACK_AB R7, R16, R17 ;  /* 0x000000111007723e */ /* 0x000fe200000010ff */
[----:B------:R1:W-:Y:S01]  /*57d0*/  STSM.16.M88.4 [R8], R44 ;  /* 0x0000002c08007844 */ /* 0x0003e20000000200 */
[----:B------:R-:W-:Y:S01]  /*57e0*/  @!PT LDS RZ, [RZ] ;  /* 0x00000000fffff984 */ /* 0x000fe20000000800 */
[----:B------:R-:W-:Y:S01]  /*57f0*/  @!PT LDS RZ, [RZ] ;  /* 0x00000000fffff984 */ /* 0x000fe20000000800 */
[----:B------:R-:W-:Y:S01]  /*5800*/  @!PT LDS RZ, [RZ] ;  /* 0x00000000fffff984 */ /* 0x000fe20000000800 */
[----:B------:R-:W-:Y:S01]  /*5810*/  @!PT LDS RZ, [RZ] ;  /* 0x00000000fffff984 */ /* 0x000fe20000000800 */
[----:B------:R2:W-:Y:S06]  /*5820*/  MEMBAR.ALL.CTA ;  /* 0x0000000000007992 */ /* 0x0005ec0000008000 */
[----:B--2---:R-:W2:Y:S02]  /*5830*/  FENCE.VIEW.ASYNC.S ;  /* 0x00000000000073c6 */ /* 0x004ea40000000000 */
[----:B--2---:R-:W-:Y:S06]  /*5840*/  BAR.SYNC.DEFER_BLOCKING 0x1, 0x80 ;  /* 0x0042000000007b1d */ /* 0x004fec0000010000 */
[----:B------:R-:W-:Y:S05]  /*5850*/  @P0 BRA `(.L_x_54) ;  /* 0x0000000000280947 */ /* 0x000fea0003800000 */
[----:B------:R-:W-:Y:S01]  /*5860*/  S2UR UR44, SR_CTAID.Z ;  /* 0x00000000002c79c3 */ /* 0x000fe20000002700 */
[----:B------:R-:W-:Y:S01]  /*5870*/  ULDC.64 UR4, c[0x0][0x198] ;  /* 0x0000660000047ab9 */ /* 0x000fe20000000a00 */
[----:B------:R-:W-:Y:S01]  /*5880*/  R2UR UR40, R19 ;  /* 0x00000000132872ca */ /* 0x000fe200000e0000 */
[----:B------:R-:W-:Y:S01]  /*5890*/  UIADD3 UR4, UP0, UR4, 0x670, URZ ;  /* 0x0000067004047890 */ /* 0x000fe2000ff1e03f */
[----:B------:R-:W-:-:S03]  /*58a0*/  UMOV UR41, URZ ;  /* 0x0000003f00297c82 */ /* 0x000fc60008000000 */
[----:B------:R-:W-:Y:S01]  /*58b0*/  UIADD3.X UR5, URZ, UR5, URZ, UP0, !UPT ;  /* 0x000000053f057290 */ /* 0x000fe200087fe43f */
[----:B------:R-:W2:Y:S08]  /*58c0*/  S2UR UR43, SR_CTAID.Y ;  /* 0x00000000002b79c3 */ /* 0x000eb00000002600 */
[----:B--2---:R2:W-:Y:S01]  /*58d0*/  UTMASTG.4D [UR40], [UR4] ;  /* 0x00000028040073b5 */ /* 0x0045e20008018000 */
[----:B------:R0:W-:Y:S01]  /*58e0*/  UTMACMDFLUSH ;  /* 0x00000000000079b7 */ /* 0x0001e20000000000 */
[----:B--2---:R-:W-:-:S04]  /*58f0*/  DEPBAR.LE SB0, 0x1 ;  /* 0x000080400000791a */ /* 0x004fc80000000000 */
.L_x_54:
[----:B------:R-:W-:Y:S05]  /*5900*/  BSYNC B0 ;  /* 0x0000000000007941 */ /* 0x000fea0003800000 */
.L_x_53:
[----:B------:R-:W-:Y:S01]  /*5910*/  BAR.SYNC.DEFER_BLOCKING 0x1, 0x80 ;  /* 0x0042000000007b1d */ /* 0x000fe20000010000 */
[----:B------:R-:W-:Y:S02]  /*5920*/  F2FP.BF16.F32.PACK_AB R12, R18, R21 ;  /* 0x00000015120c723e */ /* 0x000fe400000010ff */
[----:B------:R-:W-:Y:S02]  /*5930*/  F2FP.BF16.F32.PACK_AB R13, R20, R23 ;  /* 0x00000017140d723e */ /* 0x000fe400000010ff */
[----:B------:R-:W-:Y:S01]  /*5940*/  F2FP.BF16.F32.PACK_AB R14, R22, R25 ;  /* 0x00000019160e723e */ /* 0x000fe200000010ff */
[----:B------:R-:W-:Y:S01]  /*5950*/  BSSY B0, `(.L_x_55) ;  /* 0x0000016000007945 */ /* 0x000fe20003800000 */
[----:B------:R-:W-:Y:S01]  /*5960*/  F2FP.BF16.F32.PACK_AB R15, R24, R27 ;  /* 0x0000001b180f723e */ /* 0x000fe200000010ff */
[----:B------:R2:W-:Y:S01]  /*5970*/  STSM.16.M88.4 [R8+0x800], R4 ;  /* 0x0008000408007844 */ /* 0x0005e20000000200 */
[----:B------:R-:W-:Y:S01]  /*5980*/  @!PT LDS RZ, [RZ] ;  /* 0x00000000fffff984 */ /* 0x000fe20000000800 */
[----:B------:R-:W-:Y:S01]  /*5990*/  @!PT LDS RZ, [RZ] ;  /* 0x00000000fffff984 */ /* 0x000fe20000000800 */
[----:B------:R-:W-:Y:S01]  /*59a0*/  @!PT LDS RZ, [RZ] ;  /* 0x00000000fffff984 */ /* 0x000fe20000000800 */
[----:B------:R-:W-:Y:S01]  /*59b0*/  @!PT LDS RZ, [RZ] ;  /* 0x00000000fffff984 */ /* 0x000fe20000000800 */
[----:B------:R3:W-:Y:S06]  /*59c0*/  MEMBAR.ALL.CTA ;  /* 0x0000000000007992 */ /* 0x0007ec0000008000 */
[----:B---3--:R-:W3:Y:S02]  /*59d0*/  FENCE.VIEW.ASYNC.S ;  /* 0x00000000000073c6 */ /* 0x008ee40000000000 */
[----:B---3--:R-:W-:Y:S06]  /*59e0*/  BAR.SYNC.DEFER_BLOCKING 0x1, 0x80 ;  /* 0x0042000000007b1d */ /* 0x008fec0000010000 */
[----:B------:R-:W-:Y:S05]  /*59f0*/  @P0 BRA `(.L_x_56) ;  /* 0x00000000002c0947 */ /* 0x000fea0003800000 */
[----:B------:R-:W-:Y:S01]  /*5a00*/  S2UR UR44, SR_CTAID.Z ;  /* 0x00000000002c79c3 */ /* 0x000fe20000002700 */
[----:B------:R-:W-:Y:S01]  /*5a10*/  R2UR UR40, R19 ;  /* 0x00000000132872ca */ /* 0x000fe200000e0000 */
[----:B------:R-:W-:Y:S01]  /*5a20*/  ULDC.64 UR4, c[0x0][0x198] ;  /* 0x0000660000047ab9 */ /* 0x000fe20000000a00 */
[----:B------:R-:W-:Y:S01]  /*5a30*/  UMOV UR41, 0x10 ;  /* 0x0000001000297882 */ /* 0x000fe20000000000 */
[----:B------:R-:W-:-:S04]  /*5a40*/  UIADD3 UR4, UP0, UR4, 0x670, URZ ;  /* 0x0000067004047890 */ /* 0x000fc8000ff1e03f */
[----:B------:R-:W3:Y:S01]  /*5a50*/  S2UR UR43, SR_CTAID.Y ;  /* 0x00000000002b79c3 */ /* 0x000ee20000002600 */
[----:B------:R-:W-:-:S05]  /*5a60*/  UIADD3.X UR5, URZ, UR5, URZ, UP0, !UPT ;  /* 0x000000053f057290 */ /* 0x000fca00087fe43f */
[----:B------:R-:W-:-:S09]  /*5a70*/  UIADD3 UR40, UR40, 0x800, URZ ;  /* 0x0000080028287890 */ /* 0x000fd2000fffe03f */
[----:B---3--:R3:W-:Y:S01]  /*5a80*/  UTMASTG.4D [UR40], [UR4] ;  /* 0x00000028040073b5 */ /* 0x0087e20008018000 */
[----:B------:R0:W-:Y:S01]  /*5a90*/  UTMACMDFLUSH ;  /* 0x00000000000079b7 */ /* 0x0001e20000000000 */
[----:B---3--:R-:W-:-:S04]  /*5aa0*/  DEPBAR.LE SB0, 0x1 ;  /* 0x000080400000791a */ /* 0x008fc80000000000 */
.L_x_56:
[----:B------:R-:W-:Y:S05]  /*5ab0*/  BSYNC B0 ;  /* 0x0000000000007941 */ /* 0x000fea0003800000 */
.L_x_55:
[----:B------:R-:W-:Y:S01]  /*5ac0*/  BAR.SYNC.DEFER_BLOCKING 0x1, 0x80 ;  /* 0x0042000000007b1d */ /* 0x000fe20000010000 */
[----:B--2---:R-:W-:Y:S02]  /*5ad0*/  F2FP.BF16.F32.PACK_AB R4, R26, R29 ;  /* 0x0000001d1a04723e */ /* 0x004fe400000010ff */
[----:B------:R-:W-:Y:S02]  /*5ae0*/  F2FP.BF16.F32.PACK_AB R5, R28, R31 ;  /* 0x0000001f1c05723e */ /* 0x000fe400000010ff */
[----:B------:R-:W-:Y:S01]  /*5af0*/  F2FP.BF16.F32.PACK_AB R6, R30, R33 ;  /* 0x000000211e06723e */ /* 0x000fe200000010ff */
[----:B------:R-:W-:Y:S01]  /*5b00*/  BSSY B0, `(.L_x_57) ;  /* 0x0000016000007945 */ /* 0x000fe20003800000 */
[----:B------:R-:W-:Y:S01]  /*5b10*/  F2FP.BF16.F32.PACK_AB R7, R32, R35 ;  /* 0x000000232007723e */ /* 0x000fe200000010ff */
[----:B------:R2:W-:Y:S01]  /*5b20*/  STSM.16.M88.4 [R8], R12 ;  /* 0x0000000c08007844 */ /* 0x0005e20000000200 */
        /* <DEDUP_REMOVED lines=9> */
[----:B------:R-:W-:Y:S01]  /*5bc0*/  ULDC.64 UR4, c[0x0][0x198] ;  /* 0x0000660000047ab9 */ /* 0x000fe20000000a00 */
[----:B------:R-:W-:Y:S01]  /*5bd0*/  R2UR UR8, R19 ;  /* 0x00000000130872ca */ /* 0x000fe200000e0000 */
[----:B------:R-:W-:Y:S01]  /*5be0*/  UIADD3 UR4, UP0, UR4, 0x670, URZ ;  /* 0x0000067004047890 */ /* 0x000fe2000ff1e03f */
[----:B------:R-:W-:Y:S01]  /*5bf0*/  UMOV UR9, 0x20 ;  /* 0x0000002000097882 */ /* 0x000fe20000000000 */
[----:B------:R-:W-:Y:S02]  /*5c00*/  UMOV UR10, UR42 ;  /* 0x0000002a000a7c82 */ /* 0x000fe40008000000 */
[----:B------:R-:W-:Y:S01]  /*5c10*/  UIADD3.X UR5, URZ, UR5, URZ, UP0, !UPT ;  /* 0x000000053f057290 */ /* 0x000fe200087fe43f */
[----:B------:R-:W3:Y:S08]  /*5c20*/  S2UR UR11, SR_CTAID.Y ;  /* 0x00000000000b79c3 */ /* 0x000ef00000002600 */
[----:B---3--:R3:W-:Y:S01]  /*5c30*/  UTMASTG.4D [UR8], [UR4] ;  /* 0x00000008040073b5 */ /* 0x0087e20008018000 */
[----:B------:R0:W-:Y:S01]  /*5c40*/  UTMACMDFLUSH ;  /* 0x00000000000079b7 */ /* 0x0001e20000000000 */
[----:B---3--:R-:W-:-:S04]  /*5c50*/  DEPBAR.LE SB0, 0x1 ;  /* 0x000080400000791a */ /* 0x008fc80000000000 */
.L_x_58:
[----:B------:R-:W-:Y:S05]  /*5c60*/  BSYNC B0 ;  /* 0x0000000000007941 */ /* 0x000fea0003800000 */
.L_x_57:
[----:B------:R-:W-:Y:S01]  /*5c70*/  BAR.SYNC.DEFER_BLOCKING 0x1, 0x80 ;  /* 0x0042000000007b1d */ /* 0x000fe20000010000 */
[----:B--2---:R-:W-:Y:S02]  /*5c80*/  F2FP.BF16.F32.PACK_AB R12, R34, R37 ;  /* 0x00000025220c723e */ /* 0x004fe400000010ff */
        /* <DEDUP_REMOVED lines=24> */
.L_x_60:
[----:B------:R-:W-:Y:S05]  /*5e10*/  BSYNC B0 ;  /* 0x0000000000007941 */ /* 0x000fea0003800000 */
.L_x_59:
[----:B------:R-:W-:Y:S06]  /*5e20*/  BAR.SYNC.DEFER_BLOCKING 0x1, 0x80 ;  /* 0x0042000000007b1d */ /* 0x000fec0000010000 */
[----:B------:R-:W-:Y:S01]  /*5e30*/  BSSY B0, `(.L_x_61) ;  /* 0x0000014000007945 */ /* 0x000fe20003800000 */
[----:B------:R3:W-:Y:S01]  /*5e40*/  STSM.16.M88.4 [R8], R12 ;  /* 0x0000000c08007844 */ /* 0x0007e20000000200 */
[----:B------:R-:W-:Y:S01]  /*5e50*/  @!PT LDS RZ, [RZ] ;  /* 0x00000000fffff984 */ /* 0x000fe20000000800 */
[----:B------:R-:W-:Y:S01]  /*5e60*/  @!PT LDS RZ, [RZ] ;  /* 0x00000000fffff984 */ /* 0x000fe20000000800 */
[----:B------:R-:W-:Y:S01]  /*5e70*/  @!PT LDS RZ, [RZ] ;  /* 0x00000000fffff984 */ /* 0x000fe20000000800 */
[----:B------:R-:W-:Y:S01]  /*5e80*/  @!PT LDS RZ, [RZ] ;  /* 0x00000000fffff984 */ /* 0x000fe20000000800 */
[----:B------:R4:W-:Y:S06]  /*5e90*/  MEMBAR.ALL.CTA ;  /* 0x0000000000007992 */ /* 0x0009ec0000008000 */
[----:B----4-:R-:W4:Y:S02]  /*5ea0*/  FENCE.VIEW.ASYNC.S ;  /* 0x00000000000073c6 */ /* 0x010f240000000000 */
[----:B----4-:R-:W-:Y:S06]  /*5eb0*/  BAR.SYNC.DEFER_BLOCKING 0x1, 0x80 ;  /* 0x0042000000007b1d */ /* 0x010fec0000010000 */
        /* <DEDUP_REMOVED lines=8> */
[----:B------:R-:W4:Y:S08]  /*5f40*/  S2UR UR11, SR_CTAID.Y ;  /* 0x00000000000b79c3 */ /* 0x000f300000002600 */
[----:B----4-:R4:W-:Y:S02]  /*5f50*/  UTMASTG.4D [UR8], [UR4] ;  /* 0x00000008040073b5 */ /* 0x0109e40008018000 */
[----:B----4-:R0:W-:Y:S02]  /*5f60*/  UTMACMDFLUSH ;  /* 0x00000000000079b7 */ /* 0x0101e40000000000 */
.L_x_62:
[----:B------:R-:W-:Y:S05]  /*5f70*/  BSYNC B0 ;  /* 0x0000000000007941 */ /* 0x000fea0003800000 */
.L_x_61:
[----:B------:R-:W-:Y:S01]  /*5f80*/  UIADD3 UR37, UR37, -0x1, URZ ;  /* 0xffffffff25257890 */ /* 0x000fe2000fffe03f */
[----:B------:R-:W-:-:S04]  /*5f90*/  DEPBAR.LE SB0, 0x0 ;  /* 0x000080000000791a */ /* 0x000fc80000000000 */
[----:B------:R-:W-:-:S04]  /*5fa0*/  USHF.L.U32 UR4, UR37, 0x3, URZ ;  /* 0x0000000325047899 */ /* 0x000fc8000800063f */
[----:B------:R-:W-:-:S04]  /*5fb0*/  ULOP3.LUT UR4, UR4, 0x8, URZ, 0xe2, !UPT ;  /* 0x0000000804047892 */ /* 0x000fc8000f8ee23f */
[----:B------:R-:W-:-:S06]  /*5fc0*/  ULOP3.LUT UR4, UR4, 0x18, URZ, 0x3c, !UPT ;  /* 0x0000001804047892 */ /* 0x000fcc000f8e3c3f */
[----:B------:R-:W-:-:S04]  /*5fd0*/  MOV R0, UR4 ;  /* 0x0000000400007c02 */ /* 0x000fc80008000f00 */
[----:B------:R-:W-:Y:S01]  /*5fe0*/  SYNCS.ARRIVE.TRANS64.A1T0 RZ, [R0+UR36+0x11890], RZ ;  /* 0x011890ff00ff79a7 */ /* 0x000fe20008100024 */
[----:B------:R-:W-:Y:S05]  /*5ff0*/  EXIT ;  /* 0x000000000000794d */ /* 0x000fea0003800000 */
.L_x_6:
[----:B------:R-:W-:-:S08]  /*6000*/  UISETP.NE.AND UP0, UPT, UR5, 0x1, UPT ;  /* 0x000000010500788c */ /* 0x000fd0000bf05270 */
[----:B------:R-:W1:-:S00]  /*6010*/  USETMAXREG.DEALLOC.CTAPOOL 0x18 ;  /* 0x00000018000079c8 */ /* 0x000e4000080e0500 */
[----:B------:R-:W-:-:S13]  /*6020*/  PLOP3.LUT P0, PT, PT, PT, UP0, 0x80, 0x0 ;  /* 0x000000000000781c */ /* 0x000fda0003f0f008 */
[----:B------:R-:W-:Y:S05]  /*6030*/  @P0 EXIT ;  /* 0x000000000000094d */ /* 0x000fea0003800000 */
[----:B------:R-:W2:Y:S01]  /*6040*/  S2UR UR11, SR_CTAID.X ;  /* 0x00000000000b79c3 */ /* 0x000ea20000002500 */
[----:B------:R-:W-:Y:S01]  /*6050*/  ELECT P3, URZ, PT ;  /* 0x00000000003f782f */ /* 0x000fe20003860000 */
[----:B------:R-:W-:Y:S01]  /*6060*/  BSSY B0, `(.L_x_63) ;  /* 0x0000043000007945 */ /* 0x000fe20003800000 */
[----:B-1----:R-:W-:Y:S01]  /*6070*/  MOV R0, RZ ;  /* 0x000000ff00007202 */ /* 0x002fe20000000f00 */
[----:B------:R-:W-:Y:S01]  /*6080*/  IMAD.MOV.U32 R7, RZ, RZ, RZ ;  /* 0x000000ffff077224 */ /* 0x000fe200078e00ff */
[----:B------:R-:W-:-:S03]  /*6090*/  MOV R3, RZ ;  /* 0x000000ff00037202 */ /* 0x000fc60000000f00 */
[----:B------:R-:W1:Y:S08]  /*60a0*/  S2UR UR52, SR_CTAID.Y ;  /* 0x00000000003479c3 */ /* 0x000e700000002600 */
[----:B------:R-:W3:Y:S01]  /*60b0*/  S2UR UR53, SR_CTAID.Z ;  /* 0x00000000003579c3 */ /* 0x000ee20000002700 */
[----:B--2---:R-:W-:Y:S01]  /*60c0*/  USHF.L.U32 UR11, UR11, 0x7, URZ ;  /* 0x000000070b0b7899 */ /* 0x004fe2000800063f */
[----:B------:R-:W-:Y:S11]  /*60d0*/  @!P3 BRA `(.L_x_64) ;  /* 0x0000000000ecb947 */ /* 0x000ff60003800000 */
[----:B------:R-:W2:Y:S01]  /*60e0*/  S2R R3, SR_CgaCtaId ;  /* 0x0000000000037919 */ /* 0x000ea20000008800 */
[----:B------:R-:W-:Y:S02]  /*60f0*/  MOV R2, 0x400 ;  /* 0x0000040000027802 */ /* 0x000fe40000000f00 */
[----:B------:R-:W-:Y:S02]  /*6100*/  MOV R4, 0x1 ;  /* 0x0000000100047802 */ /* 0x000fe40000000f00 */
[----:B--2---:R-:W-:Y:S02]  /*6110*/  LEA R3, R3, R2, 0x18 ;  /* 0x0000000203037211 */ /* 0x004fe400078ec0ff */
[----:B------:R-:W-:-:S04]  /*6120*/  SHF.L.U32 R2, R4, 0x1f, RZ ;  /* 0x0000001f04027819 */ /* 0x000fc800000006ff */
[----:B------:R-:W2:Y:S02]  /*6130*/  SYNCS.PHASECHK.TRANS64.TRYWAIT P0, [R3+URZ+0x11860], R2 ;  /* 0x01186002030075a7 */ /* 0x000ea4000800017f */
[----:B--2---:R-:W-:Y:S05]  /*6140*/  @!P0 BRA `(.L_x_65) ;  /* 0x0000001800f88947 */ /* 0x004fea0003800000 */
.L_x_101:
[----:B------:R-:W-:Y:S01]  /*6150*/  ULOP3.LUT UR5, UR4, 0x2, URZ, 0xfc, !UPT ;  /* 0x0000000204057892 */ /* 0x000fe2000f8efc3f */
[----:B--2---:R-:W-:-:S03]  /*6160*/  @P2 MOV R2, 0x2800 ;  /* 0x0000280000022802 */ /* 0x004fc60000000f00 */
[----:B------:R-:W-:Y:S01]  /*6170*/  UPRMT UR5, UR5, 0x9910, URZ ;  /* 0x0000991005057896 */ /* 0x000fe2000800003f */
[----:B------:R2:W-:Y:S03]  /*6180*/  @P2 SYNCS.ARRIVE.TRANS64 RZ, [R3+URZ+0x11850], R2 ;  /* 0x0118500203ff29a7 */ /* 0x0005e6000800003f */
[----:B------:R-:W-:-:S06]  /*6190*/  UISETP.NE.AND UP0, UPT, UR5, 0x2, UPT ;  /* 0x000000020500788c */ /* 0x000fcc000bf05270 */
[----:B------:R-:W-:-:S13]  /*61a0*/  PLOP3.LUT P0, PT, PT, PT, UP0, 0x80, 0x0 ;  /* 0x000000000000781c */ /* 0x000fda0003f0f008 */
[----:B--2---:R-:W-:Y:S05]  /*61b0*/  @P0 BRA `(.L_x_66) ;  /* 0x0000000000040947 */ /* 0x004fea0003800000 */
[----:B-1-3--:R-:W-:Y:S01]  /*61c0*/  BPT.TRAP 0x1 ;  /* 0x000000040000795c */ /* 0x00afe20000300000 */
.L_x_66:
[----:B------:R-:W-:-:S04]  /*61d0*/  LOP3.LUT P0, RZ, R6, 0x1f, RZ, 0xc0, !PT ;  /* 0x0000001f06ff7812 */ /* 0x000fc8000780c0ff */
[----:B------:R-:W-:-:S13]  /*61e0*/  PLOP3.LUT P0, PT, P0, P2, PT, 0x2a, 0x0 ;  /* 0x000000000000781c */ /* 0x000fda0000704572 */
[----:B------:R-:W-:Y:S05]  /*61f0*/  @P0 BRA `(.L_x_67) ;  /* 0x0000000000040947 */ /* 0x000fea0003800000 */
[----:B-1-3--:R-:W-:Y:S01]  /*6200*/  BPT.TRAP 0x1 ;  /* 0x000000040000795c */ /* 0x00afe20000300000 */
.L_x_67:
[----:B------:R-:W-:Y:S01]  /*6210*/  R2UR UR8, R3 ;  /* 0x00000000030872ca */ /* 0x000fe200000e0000 */
[----:B------:R-:W-:Y:S01]  /*6220*/  ULDC.64 UR6, c[0x0][0x198] ;  /* 0x0000660000067ab9 */ /* 0x000fe20000000a00 */
[----:B------:R-:W-:Y:S01]  /*6230*/  UMOV UR14, 0x0 ;  /* 0x00000000000e7882 */ /* 0x000fe20000000000 */
[----:B------:R-:W-:Y:S01]  /*6240*/  UIADD3 UR6, UP0, UR6, 0xf0, URZ ;  /* 0x000000f006067890 */ /* 0x000fe2000ff1e03f */
[----:B------:R-:W-:Y:S01]  /*6250*/  IMAD.MOV.U32 R7, RZ, RZ, 0x40 ;  /* 0x00000040ff077424 */ /* 0x000fe200078e00ff */
[----:B------:R-:W-:Y:S01]  /*6260*/  UMOV UR15, 0x10000000 ;  /* 0x10000000000f7882 */ /* 0x000fe20000000000 */
[----:B------:R-:W-:Y:S01]  /*6270*/  UMOV UR10, URZ ;  /* 0x0000003f000a7c82 */ /* 0x000fe20008000000 */
[----:B------:R-:W-:Y:S01]  /*6280*/  UIADD3.X UR7, URZ, UR7, URZ, UP0, !UPT ;  /* 0x000000073f077290 */ /* 0x000fe200087fe43f */
[----:B------:R-:W-:Y:S01]  /*6290*/  MOV R3, 0x1 ;  /* 0x0000000100037802 */ /* 0x000fe20000000f00 */
[----:B-1----:R-:W-:Y:S01]  /*62a0*/  UMOV UR12, UR52 ;  /* 0x00000034000c7c82 */ /* 0x002fe20008000000 */
[----:B---3--:R-:W-:Y:S01]  /*62b0*/  UMOV UR13, UR53 ;  /* 0x00000035000d7c82 */ /* 0x008fe20008000000 */
[----:B------:R-:W-:Y:S01]  /*62c0*/  UMOV UR34, 0x10 ;  /* 0x0000001000227882 */ /* 0x000fe20000000000 */
[----:B------:R-:W-:Y:S01]  /*62d0*/  UMOV UR35, UR11 ;  /* 0x0000000b00237c82 */ /* 0x000fe20008000000 */
[----:B------:R-:W-:-:S02]  /*62e0*/  UIADD3 UR9, UR8, 0x11850, URZ ;  /* 0x0001185008097890 */ /* 0x000fc4000fffe03f */
[----:B------:R-:W-:Y:S02]  /*62f0*/  UIADD3 UR32, UR8, 0x800, URZ ;  /* 0x0000080008207890 */ /* 0x000fe4000fffe03f */
[----:B------:R-:W-:Y:S02]  /*6300*/  UIADD3 UR24, UR8, 0x1000, URZ ;  /* 0x0000100008187890 */ /* 0x000fe4000fffe03f */
[----:B------:R-:W-:Y:S02]  /*6310*/  UIADD3 UR16, UR8, 0x1800, URZ ;  /* 0x0000180008107890 */ /* 0x000fe4000fffe03f */
[----:B------:R-:W-:Y:S02]  /*6320*/  UIADD3 UR48, UR8, 0x2000, URZ ;  /* 0x0000200008307890 */ /* 0x000fe4000fffe03f */
[----:B------:R2:W-:Y:S01]  /*6330*/  UTMALDG.4D [UR8], [UR6], desc[UR14] ;  /* 0x00000e08060075b4 */ /* 0x0005e20008019000 */
[----:B------:R-:W-:Y:S01]  /*6340*/  UMOV UR36, UR52 ;  /* 0x0000003400247c82 */ /* 0x000fe20008000000 */
[----:B------:R-:W-:Y:S01]  /*6350*/  UMOV UR37, UR53 ;  /* 0x0000003500257c82 */ /* 0x000fe20008000000 */
[----:B------:R-:W-:Y:S01]  /*6360*/  UMOV UR33, UR9 ;  /* 0x0000000900217c82 */ /* 0x000fe20008000000 */
[----:B------:R-:W-:Y:S01]  /*6370*/  UMOV UR26, 0x20 ;  /* 0x00000020001a7882 */ /* 0x000fe20000000000 */
[----:B------:R-:W-:Y:S01]  /*6380*/  UMOV UR27, UR11 ;  /* 0x0000000b001b7c82 */ /* 0x000fe20008000000 */
[----:B------:R-:W-:Y:S01]  /*6390*/  UMOV UR28, UR52 ;  /* 0x00000034001c7c82 */ /* 0x000fe20008000000 */
[----:B------:R-:W-:Y:S01]  /*63a0*/  UMOV UR29, UR53 ;  /* 0x00000035001d7c82 */ /* 0x000fe20008000000 */
[----:B------:R-:W-:Y:S01]  /*63b0*/  UMOV UR25, UR9 ;  /* 0x0000000900197c82 */ /* 0x000fe20008000000 */
[----:B------:R-:W-:Y:S01]  /*63c0*/  UMOV UR18, 0x30 ;  /* 0x0000003000127882 */ /* 0x000fe20000000000 */
[----:B------:R-:W-:Y:S01]  /*63d0*/  UMOV UR19, UR11 ;  /* 0x0000000b00137c82 */ /* 0x000fe20008000000 */
[----:B------:R-:W-:Y:S01]  /*63e0*/  UMOV UR20, UR52 ;  /* 0x0000003400147c82 */ /* 0x000fe20008000000 */
[----:B------:R2:W-:Y:S01]  /*63f0*/  UTMALDG.4D [UR32], [UR6], desc[UR14] ;  /* 0x00000e20060075b4 */ /* 0x0005e20008019000 */
[----:B------:R-:W-:Y:S01]  /*6400*/  UMOV UR21, UR53 ;  /* 0x0000003500157c82 */ /* 0x000fe20008000000 */
[----:B------:R-:W-:Y:S01]  /*6410*/  UMOV UR17, UR9 ;  /* 0x0000000900117c82 */ /* 0x000fe20008000000 */
[----:B------:R-:W-:Y:S01]  /*6420*/  UMOV UR50, 0x40 ;  /* 0x0000004000327882 */ /* 0x000fe20000000000 */
[----:B------:R-:W-:Y:S01]  /*6430*/  UMOV UR51, UR11 ;  /* 0x0000000b00337c82 */ /* 0x000fe20008000000 */
[----:B------:R-:W-:Y:S01]  /*6440*/  UMOV UR49, UR9 ;  /* 0x0000000900317c82 */ /* 0x000fe20008000000 */
[----:B------:R2:W-:Y:S01]  /*6450*/  UTMALDG.4D [UR24], [UR6], desc[UR14] ;  /* 0x00000e18060075b4 */ /* 0x0005e20008019000 */
[----:B------:R2:W-:Y:S01]  /*6460*/  UTMALDG.4D [UR16], [UR6], desc[UR14] ;  /* 0x00000e10060075b4 */ /* 0x0005e20008019000 */
[----:B------:R2:W-:Y:S02]  /*6470*/  UTMALDG.4D [UR48], [UR6], desc[UR14] ;  /* 0x00000e30060075b4 */ /* 0x0005e40008019000 */
[----:B--2---:R-:W-:Y:S01]  /*6480*/  NOP ;  /* 0x0000000000007918 */ /* 0x004fe20000000000 */
.L_x_64:
[----:B-1-3--:R-:W-:Y:S05]  /*6490*/  BSYNC B0 ;  /* 0x0000000000007941 */ /* 0x00afea0003800000 */
.L_x_63:
[----:B------:R-:W1:Y:S01]  /*64a0*/  LDC R2, c[0x0][0x28c] ;  /* 0x0000a300ff027b82 */ /* 0x000e620000000800 */
[----:B------:R-:W-:Y:S01]  /*64b0*/  BSSY B0, `(.L_x_68) ;  /* 0x000003f000007945 */ /* 0x000fe20003800000 */
[----:B-1----:R-:W-:-:S13]  /*64c0*/  ISETP.GT.AND P4, PT, R2, RZ, P3 ;  /* 0x000000ff0200720c */ /* 0x002fda0001f84270 */
[----:B------:R-:W-:Y:S05]  /*64d0*/  @!P4 BRA `(.L_x_69) ;  /* 0x0000000000f0c947 */ /* 0x000fea0003800000 */
[----:B------:R-:W1:Y:S01]  /*64e0*/  S2R R5, SR_CgaCtaId ;  /* 0x0000000000057919 */ /* 0x000e620000008800 */
[----:B------:R-:W-:-:S04]  /*64f0*/  MOV R0, 0x400 ;  /* 0x0000040000007802 */ /* 0x000fc80000000f00 */
[----:B-1----:R-:W-:Y:S02]  /*6500*/  LEA R0, R5, R0, 0x18 ;  /* 0x0000000005007211 */ /* 0x002fe400078ec0ff */
[----:B------:R-:W-:-:S04]  /*6510*/  MOV R5, 0x1 ;  /* 0x0000000100057802 */ /* 0x000fc80000000f00 */
[----:B------:R-:W-:-:S04]  /*6520*/  SHF.L.U32 R5, R5, 0x1f, RZ ;  /* 0x0000001f05057819 */ /* 0x000fc800000006ff */
[----:B------:R-:W1:Y:S02]  /*6530*/  SYNCS.PHASECHK.TRANS64.TRYWAIT P0, [R0+URZ+0x11828], R5 ;  /* 0x01182805000075a7 */ /* 0x000e64000800017f */
[----:B-1----:R-:W-:Y:S05]  /*6540*/  @!P0 BRA `(.L_x_70) ;  /* 0x00000018000c8947 */ /* 0x002fea0003800000 */
.L_x_102:
[----:B------:R-:W-:Y:S01]  /*6550*/  ULOP3.LUT UR5, UR4, 0x2, URZ, 0xfc, !UPT ;  /* 0x0000000204057892 */ /* 0x000fe2000f8efc3f */
[----:B-1----:R-:W-:-:S03]  /*6560*/  @P2 MOV R5, 0x2800 ;  /* 0x0000280000052802 */ /* 0x002fc60000000f00 */
[----:B------:R-:W-:Y:S01]  /*6570*/  UPRMT UR5, UR5, 0x9910, URZ ;  /* 0x0000991005057896 */ /* 0x000fe2000800003f */
[----:B------:R1:W-:Y:S03]  /*6580*/  @P2 SYNCS.ARRIVE.TRANS64 RZ, [R0+URZ+0x11800], R5 ;  /* 0x0118000500ff29a7 */ /* 0x0003e6000800003f */
[----:B------:R-:W-:-:S06]  /*6590*/  UISETP.NE.AND UP0, UPT, UR5, 0x2, UPT ;  /* 0x000000020500788c */ /* 0x000fcc000bf05270 */
[----:B------:R-:W-:-:S13]  /*65a0*/  PLOP3.LUT P0, PT, PT, PT, UP0, 0x80, 0x0 ;  /* 0x000000000000781c */ /* 0x000fda0003f0f008 */
[----:B-1----:R-:W-:Y:S05]  /*65b0*/  @P0 BRA `(.L_x_71) ;  /* 0x0000000000040947 */ /* 0x002fea0003800000 */
[----:B------:R-:W-:Y:S01]  /*65c0*/  BPT.TRAP 0x1 ;  /* 0x000000040000795c */ /* 0x000fe20000300000 */
.L_x_71:
[----:B------:R-:W-:-:S04]  /*65d0*/  LOP3.LUT P0, RZ, R6, 0x1f, RZ, 0xc0, !PT ;  /* 0x0000001f06ff7812 */ /* 0x000fc8000780c0ff */
[----:B------:R-:W-:-:S13]  /*65e0*/  PLOP3.LUT P0, PT, P0, P2, PT, 0x2a, 0x0 ;  /* 0x000000000000781c */ /* 0x000fda0000704572 */
[----:B------:R-:W-:Y:S05]  /*65f0*/  @P0 BRA `(.L_x_72) ;  /* 0x0000000000040947 */ /* 0x000fea0003800000 */
[----:B------:R-:W-:Y:S01]  /*6600*/  BPT.TRAP 0x1 ;  /* 0x000000040000795c */ /* 0x000fe20000300000 */
.L_x_72:
[----:B------:R-:W-:Y:S01]  /*6610*/  R2UR UR16, R0 ;  /* 0x00000000001072ca */ /* 0x000fe200000e0000 */
[----:B------:R-:W-:Y:S01]  /*6620*/  ULDC.64 UR6, c[0x0][0x198] ;  /* 0x0000660000067ab9 */ /* 0x000fe20000000a00 */
[----:B------:R-:W-:Y:S01]  /*6630*/  UMOV UR51, URZ ;  /* 0x0000003f00337c82 */ /* 0x000fe20008000000 */
[----:B------:R-:W-:Y:S01]  /*6640*/  UIADD3 UR6, UP0, UR6, 0x1f0, URZ ;  /* 0x000001f006067890 */ /* 0x000fe2000ff1e03f */
[----:B------:R-:W-:Y:S01]  /*6650*/  IMAD.MOV.U32 R0, RZ, RZ, 0x1 ;  /* 0x00000001ff007424 */ /* 0x000fe200078e00ff */
[----:B------:R-:W-:Y:S01]  /*6660*/  UMOV UR8, 0x0 ;  /* 0x0000000000087882 */ /* 0x000fe20000000000 */
[----:B------:R-:W-:Y:S01]  /*6670*/  UMOV UR9, 0x10000000 ;  /* 0x1000000000097882 */ /* 0x000fe20000000000 */
[----:B------:R-:W-:Y:S01]  /*6680*/  UIADD3.X UR7, URZ, UR7, URZ, UP0, !UPT ;  /* 0x000000073f077290 */ /* 0x000fe200087fe43f */
[----:B------:R-:W-:Y:S01]  /*6690*/  UMOV UR50, URZ ;  /* 0x0000003f00327c82 */ /* 0x000fe20008000000 */
[----:B------:R-:W-:Y:S01]  /*66a0*/  UMOV UR42, 0x10 ;  /* 0x00000010002a7882 */ /* 0x000fe20000000000 */
[----:B------:R-:W-:Y:S01]  /*66b0*/  UMOV UR44, UR52 ;  /* 0x00000034002c7c82 */ /* 0x000fe20008000000 */
[----:B------:R-:W-:-:S02]  /*66c0*/  UMOV UR45, UR53 ;  /* 0x00000035002d7c82 */ /* 0x000fc40008000000 */
[----:B------:R-:W-:Y:S02]  /*66d0*/  UIADD3 UR48, UR16, 0x5000, URZ ;  /* 0x0000500010307890 */ /* 0x000fe4000fffe03f */
[----:B------:R-:W-:Y:S02]  /*66e0*/  UIADD3 UR49, UR16, 0x11800, URZ ;  /* 0x0001180010317890 */ /* 0x000fe4000fffe03f */
[----:B------:R-:W-:Y:S02]  /*66f0*/  UIADD3 UR40, UR16, 0x5800, URZ ;  /* 0x0000580010287890 */ /* 0x000fe4000fffe03f */
[----:B------:R-:W-:Y:S02]  /*6700*/  UIADD3 UR32, UR16, 0x6000, URZ ;  /* 0x0000600010207890 */ /* 0x000fe4000fffe03f */
[----:B------:R-:W-:Y:S02]  /*6710*/  UIADD3 UR24, UR16, 0x6800, URZ ;  /* 0x0000680010187890 */ /* 0x000fe4000fffe03f */
[----:B------:R-:W-:Y:S01]  /*6720*/  UIADD3 UR16, UR16, 0x7000, URZ ;  /* 0x0000700010107890 */ /* 0x000fe2000fffe03f */
[----:B------:R1:W-:Y:S01]  /*6730*/  UTMALDG.4D [UR48], [UR6], desc[UR8] ;  /* 0x00000830060075b4 */ /* 0x0003e20008019000 */
        /* <DEDUP_REMOVED lines=18> */
[----:B------:R1:W-:Y:S01]  /*6860*/  UTMALDG.4D [UR32], [UR6], desc[UR8] ;  /* 0x00000820060075b4 */ /* 0x0003e20008019000 */
[----:B------:R1:W-:Y:S01]  /*6870*/  UTMALDG.4D [UR24], [UR6], desc[UR8] ;  /* 0x00000818060075b4 */ /* 0x0003e20008019000 */
[----:B------:R1:W-:Y:S02]  /*6880*/  UTMALDG.4D [UR16], [UR6], desc[UR8] ;  /* 0x00000810060075b4 */ /* 0x0003e40008019000 */
[----:B-1----:R-:W-:Y:S01]  /*6890*/  NOP ;  /* 0x0000000000007918 */ /* 0x002fe20000000000 */
.L_x_69:
[----:B------:R-:W-:Y:S05]  /*68a0*/  BSYNC B0 ;  /* 0x0000000000007941 */ /* 0x000fea0003800000 */
.L_x_68:
[----:B------:R-:W-:Y:S04]  /*68b0*/  BSSY B0, `(.L_x_73) ;  /* 0x0000041000007945 */ /* 0x000fe80003800000 */
[----:B------:R-:W-:Y:S05]  /*68c0*/  @!P3 BRA `(.L_x_74) ;  /* 0x0000000000fcb947 */ /* 0x000fea0003800000 */
[----:B------:R-:W1:Y:S01]  /*68d0*/  S2R R5, SR_CgaCtaId ;  /* 0x0000000000057919 */ /* 0x000e620000008800 */
[----:B------:R-:W-:-:S04]  /*68e0*/  MOV R4, 0x400 ;  /* 0x0000040000047802 */ /* 0x000fc80000000f00 */
[----:B-1----:R-:W-:Y:S02]  /*68f0*/  LEA R8, R5, R4, 0x18 ;  /* 0x0000000405087211 */ /* 0x002fe400078ec0ff */
[----:B------:R-:W-:Y:S02]  /*6900*/  MOV R5, 0x1 ;  /* 0x0000000100057802 */ /* 0x000fe40000000f00 */
[----:B------:R-:W-:Y:S02]  /*6910*/  LEA R4, R3, R8, 0x3 ;  /* 0x0000000803047211 */ /* 0x000fe400078e18ff */
[----:B------:R-:W-:-:S04]  /*6920*/  SHF.L.U32 R5, R5, 0x1f, RZ ;  /* 0x0000001f05057819 */ /* 0x000fc800000006ff */
[----:B------:R-:W1:Y:S02]  /*6930*/  SYNCS.PHASECHK.TRANS64.TRYWAIT P0, [R4+URZ+0x11860], R5 ;  /* 0x01186005040075a7 */ /* 0x000e64000800017f */
[----:B-1----:R-:W-:Y:S05]  /*6940*/  @!P0 BRA `(.L_x_75) ;  /* 0x0000001400208947 */ /* 0x002fea0003800000 */
.L_x_103:
        /* <DEDUP_REMOVED lines=8> */
.L_x_76:
[----:B------:R-:W-:-:S04]  /*69d0*/  LOP3.LUT P0, RZ, R6, 0x1f, RZ, 0xc0, !PT ;  /* 0x0000001f06ff7812 */ /* 0x000fc8000780c0ff */
[----:B------:R-:W-:-:S13]  /*69e0*/  PLOP3.LUT P0, PT, P0, P2, PT, 0x2a, 0x0 ;  /* 0x000000000000781c */ /* 0x000fda0000704572 */
[----:B------:R-:W-:Y:S05]  /*69f0*/  @P0 BRA `(.L_x_77) ;  /* 0x0000000000040947 */ /* 0x000fea0003800000 */
[----:B------:R-:W-:Y:S01]  /*6a00*/  BPT.TRAP 0x1 ;  /* 0x000000040000795c */ /* 0x000fe20000300000 */
.L_x_77:
[----:B------:R-:W-:Y:S01]  /*6a10*/  R2UR UR40, R3 ;  /* 0x00000000032872ca */ /* 0x000fe200000e0000 */
[----:B------:R-:W-:Y:S01]  /*6a20*/  ULDC.64 UR6, c[0x0][0x198] ;  /* 0x0000660000067ab9 */ /* 0x000fe20000000a00 */
[----:B------:R-:W-:Y:S01]  /*6a30*/  R2UR UR5, R8 ;  /* 0x00000000080572ca */ /* 0x000fe200000e0000 */
[----:B------:R-:W-:Y:S01]  /*6a40*/  UIADD3 UR6, UP0, UR6, 0xf0, URZ ;  /* 0x000000f006067890 */ /* 0x000fe2000ff1e03f */
[----:B------:R-:W-:Y:S01]  /*6a50*/  R2UR UR43, R7 ;  /* 0x00000000072b72ca */ /* 0x000fe200000e0000 */
[----:B------:R-:W-:Y:S01]  /*6a60*/  UMOV UR8, 0x0 ;  /* 0x0000000000087882 */ /* 0x000fe20000000000 */
[----:B------:R-:W-:Y:S01]  /*6a70*/  R2UR UR41, R4 ;  /* 0x00000000042972ca */ /* 0x000fe200000e0000 */
[----:B------:R-:W-:Y:S01]  /*6a80*/  UIADD3.X UR7, URZ, UR7, URZ, UP0, !UPT ;  /* 0x000000073f077290 */ /* 0x000fe200087fe43f */
[----:B------:R-:W-:Y:S01]  /*6a90*/  UMOV UR9, 0x10000000 ;  /* 0x1000000000097882 */ /* 0x000fe20000000000 */
[----:B------:R-:W-:Y:S01]  /*6aa0*/  UMOV UR42, URZ ;  /* 0x0000003f002a7c82 */ /* 0x000fe20008000000 */
[----:B------:R-:W-:Y:S01]  /*6ab0*/  UMOV UR44, UR52 ;  /* 0x00000034002c7c82 */ /* 0x000fe20008000000 */
[----:B------:R-:W-:Y:S01]  /*6ac0*/  UMOV UR45, UR53 ;  /* 0x00000035002d7c82 */ /* 0x000fe20008000000 */
[----:B------:R-:W-:Y:S01]  /*6ad0*/  UMOV UR34, 0x10 ;  /* 0x0000001000227882 */ /* 0x000fe20000000000 */
[----:B------:R-:W-:-:S02]  /*6ae0*/  UMOV UR36, UR52 ;  /* 0x0000003400247c82 */ /* 0x000fc40008000000 */
[----:B------:R-:W-:Y:S02]  /*6af0*/  UIMAD UR40, UR40, 0x2800, UR5 ;  /* 0x00002800282878a4 */ /* 0x000fe4000f8e0205 */
[----:B------:R-:W-:Y:S02]  /*6b00*/  UIADD3 UR43, UR11, UR43, URZ ;  /* 0x0000002b0b2b7290 */ /* 0x000fe4000fffe03f */
[----:B------:R-:W-:Y:S02]  /*6b10*/  UIADD3 UR41, UR41, 0x11850, URZ ;  /* 0x0001185029297890 */ /* 0x000fe4000fffe03f */
[----:B------:R-:W-:Y:S02]  /*6b20*/  UIADD3 UR32, UR40, 0x800, URZ ;  /* 0x0000080028207890 */ /* 0x000fe4000fffe03f */
[----:B------:R-:W-:Y:S02]  /*6b30*/  UIADD3 UR24, UR40, 0x1000, URZ ;  /* 0x0000100028187890 */ /* 0x000fe4000fffe03f */
[----:B------:R-:W-:-:S02]  /*6b40*/  UIADD3 UR16, UR40, 0x1800, URZ ;  /* 0x0000180028107890 */ /* 0x000fc4000fffe03f */
        /* <DEDUP_REMOVED lines=22> */
[----:B-1----:R-:W-:Y:S01]  /*6cb0*/  NOP ;  /* 0x0000000000007918 */ /* 0x002fe20000000000 */
.L_x_74:
[----:B------:R-:W-:Y:S05]  /*6cc0*/  BSYNC B0 ;  /* 0x0000000000007941 */ /* 0x000fea0003800000 */
.L_x_73:
[----:B------:R-:W-:Y:S01]  /*6cd0*/  BSSY B0, `(.L_x_78) ;  /* 0x0000043000007945 */ /* 0x000fe20003800000 */
[----:B------:R-:W-:-:S03]  /*6ce0*/  IMAD.MOV.U32 R8, RZ, RZ, RZ ;  /* 0x000000ffff087224 */ /* 0x000fc600078e00ff */
        /* <DEDUP_REMOVED lines=9> */
.L_x_104:
        /* <DEDUP_REMOVED lines=8> */
.L_x_81:
[----:B------:R-:W-:-:S04]  /*6e00*/  LOP3.LUT P0, RZ, R6, 0x1f, RZ, 0xc0, !PT ;  /* 0x0000001f06ff7812 */ /* 0x000fc8000780c0ff */
[----:B------:R-:W-:-:S13]  /*6e10*/  PLOP3.LUT P0, PT, P0, P2, PT, 0x2a, 0x0 ;  /* 0x000000000000781c */ /* 0x000fda0000704572 */
[----:B------:R-:W-:Y:S05]  /*6e20*/  @P0 BRA `(.L_x_82) ;  /* 0x0000000000040947 */ /* 0x000fea0003800000 */
[----:B------:R-:W-:Y:S01]  /*6e30*/  BPT.TRAP 0x1 ;  /* 0x000000040000795c */ /* 0x000fe20000300000 */
.L_x_82:
[C---:B------:R-:W-:Y:S01]  /*6e40*/  IMAD R5, R0.reuse, 0x2800, R5 ;  /* 0x0000280000057824 */ /* 0x040fe200078e0205 */
[----:B------:R-:W-:Y:S01]  /*6e50*/  R2UR UR41, R3 ;  /* 0x00000000032972ca */ /* 0x000fe200000e0000 */
[----:B------:R-:W-:Y:S01]  /*6e60*/  ULDC.64 UR6, c[0x0][0x198] ;  /* 0x0000660000067ab9 */ /* 0x000fe20000000a00 */
[----:B------:R-:W-:Y:S01]  /*6e70*/  UMOV UR43, URZ ;  /* 0x0000003f002b7c82 */ /* 0x000fe20008000000 */
[----:B------:R-:W-:Y:S01]  /*6e80*/  UIADD3 UR6, UP0, UR6, 0x2f0, URZ ;  /* 0x000002f006067890 */ /* 0x000fe2000ff1e03f */
[----:B------:R-:W-:Y:S01]  /*6e90*/  R2UR UR48, R5 ;  /* 0x00000000053072ca */ /* 0x000fe200000e0000 */
[----:B------:R-:W-:Y:S01]  /*6ea0*/  UMOV UR8, 0x0 ;  /* 0x0000000000087882 */ /* 0x000fe20000000000 */
[----:B------:R-:W-:Y:S01]  /*6eb0*/  UMOV UR9, 0x10000000 ;  /* 0x1000000000097882 */ /* 0x000fe20000000000 */
[----:B------:R-:W-:Y:S01]  /*6ec0*/  UIADD3.X UR7, URZ, UR7, URZ, UP0, !UPT ;  /* 0x000000073f077290 */ /* 0x000fe200087fe43f */
[----:B------:R-:W-:Y:S01]  /*6ed0*/  VIADD R0, R0, 0x1 ;  /* 0x0000000100007836 */ /* 0x000fe20000000000 */
[----:B------:R-:W-:Y:S01]  /*6ee0*/  UMOV UR42, URZ ;  /* 0x0000003f002a7c82 */ /* 0x000fe20008000000 */
[----:B------:R-:W-:Y:S01]  /*6ef0*/  UMOV UR44, UR52 ;  /* 0x00000034002c7c82 */ /* 0x000fe20008000000 */
[----:B------:R-:W-:Y:S01]  /*6f00*/  UMOV UR45, UR53 ;  /* 0x00000035002d7c82 */ /* 0x000fe20008000000 */
[----:B------:R-:W-:Y:S01]  /*6f10*/  UMOV UR34, 0x10 ;  /* 0x0000001000227882 */ /* 0x000fe20000000000 */
[----:B------:R-:W-:Y:S01]  /*6f20*/  UIADD3 UR41, UR41, 0x11800, URZ ;  /* 0x0001180029297890 */ /* 0x000fe2000fffe03f */
[----:B------:R-:W-:Y:S01]  /*6f30*/  MOV R8, 0x1 ;  /* 0x0000000100087802 */ /* 0x000fe20000000f00 */
[----:B------:R-:W-:Y:S01]  /*6f40*/  UMOV UR36, UR52 ;  /* 0x0000003400247c82 */ /* 0x000fe20008000000 */
[----:B------:R-:W-:Y:S01]  /*6f50*/  UMOV UR37, UR53 ;  /* 0x0000003500257c82 */ /* 0x000fe20008000000 */
[----:B------:R-:W-:-:S02]  /*6f60*/  UIADD3 UR40, UR48, 0x5000, URZ ;  /* 0x0000500030287890 */ /* 0x000fc4000fffe03f */
        /* <DEDUP_REMOVED lines=25> */
.L_x_79:
[----:B------:R-:W-:Y:S05]  /*7100*/  BSYNC B0 ;  /* 0x0000000000007941 */ /* 0x000fea0003800000 */
.L_x_78:
[----:B------:R-:W-:-:S13]  /*7110*/  ISETP.GE.AND P0, PT, R2, 0x41, PT ;  /* 0x000000410200780c */ /* 0x000fda0003f06270 */
[----:B------:R-:W-:Y:S05]  /*7120*/  @!P0 EXIT ;  /* 0x000000000000894d */ /* 0x000fea0003800000 */
[----:B------:R-:W-:Y:S01]  /*7130*/  IADD3 R2, R2, 0x3f, RZ ;  /* 0x0000003f02027810 */ /* 0x000fe20007ffe0ff */
[----:B------:R-:W-:Y:S01]  /*7140*/  BSSY B0, `(.L_x_83) ;  /* 0x0000093000007945 */ /* 0x000fe20003800000 */
[----:B------:R-:W-:Y:S02]  /*7150*/  LOP3.LUT P0, RZ, R6, 0x1f, RZ, 0xc0, !PT ;  /* 0x0000001f06ff7812 */ /* 0x000fe4000780c0ff */
[----:B------:R-:W-:Y:S02]  /*7160*/  SHF.R.S32.HI R3, RZ, 0x1f, R2 ;  /* 0x0000001fff037819 */ /* 0x000fe40000011402 */
[----:B------:R-:W-:Y:S02]  /*7170*/  PLOP3.LUT P0, PT, P0, P2, PT, 0x2a, 0x0 ;  /* 0x000000000000781c */ /* 0x000fe40000704572 */
[----:B------:R-:W-:Y:S02]  /*7180*/  LEA.HI R3, R3, R2, RZ, 0x6 ;  /* 0x0000000203037211 */ /* 0x000fe400078f30ff */
[----:B------:R-:W-:-:S02]  /*7190*/  MOV R2, UR4 ;  /* 0x0000000400027c02 */ /* 0x000fc40008000f00 */
[----:B------:R-:W-:Y:S02]  /*71a0*/  SHF.R.S32.HI R3, RZ, 0x6, R3 ;  /* 0x00000006ff037819 */ /* 0x000fe40000011403 */
[----:B------:R-:W-:-:S03]  /*71b0*/  LOP3.LUT R2, R2, 0x2, RZ, 0xfc, !PT ;  /* 0x0000000202027812 */ /* 0x000fc600078efcff */
[----:B------:R-:W-:Y:S01]  /*71c0*/  IMAD.SHL.U32 R4, R3, 0x2, RZ ;  /* 0x0000000203047824 */ /* 0x000fe200078e00ff */
[----:B------:R-:W-:-:S07]  /*71d0*/  MOV R3, 0x1 ;  /* 0x0000000100037802 */ /* 0x000fce0000000f00 */
.L_x_94:
[----:B------:R-:W-:Y:S04]  /*71e0*/  BSSY B1, `(.L_x_84) ;  /* 0x0000041000017945 */ /* 0x000fe80003800000 */
[----:B------:R-:W-:Y:S05]  /*71f0*/  @!P3 BRA `(.L_x_85) ;  /* 0x0000000000fcb947 */ /* 0x000fea0003800000 */
[----:B------:R-:W1:Y:S01]  /*7200*/  S2R R6, SR_CgaCtaId ;  /* 0x0000000000067919 */ /* 0x000e620000008800 */
[----:B------:R-:W-:-:S04]  /*7210*/  MOV R5, 0x400 ;  /* 0x0000040000057802 */ /* 0x000fc80000000f00 */
[----:B-1----:R-:W-:Y:S02]  /*7220*/  LEA R7, R6, R5, 0x18 ;  /* 0x0000000506077211 */ /* 0x002fe400078ec0ff */
[----:B------:R-:W-:Y:S02]  /*7230*/  SHF.L.U32 R5, R3, 0x1f, RZ ;  /* 0x0000001f03057819 */ /* 0x000fe400000006ff */
[----:B------:R-:W-:-:S04]  /*7240*/  LEA R6, R0, R7, 0x3 ;  /* 0x0000000700067211 */ /* 0x000fc800078e18ff */
[----:B------:R-:W1:Y:S02]  /*7250*/  SYNCS.PHASECHK.TRANS64.TRYWAIT P4, [R6+URZ+0x11828], R5 ;  /* 0x01182805060075a7 */ /* 0x000e64000808017f */
[----:B-1----:R-:W-:Y:S05]  /*7260*/  @!P4 BRA `(.L_x_86) ;  /* 0x0000000c0000c947 */ /* 0x002fea0003800000 */
.L_x_105:
[----:B-1----:R-:W-:-:S04]  /*7270*/  @P2 MOV R5, 0x2800 ;  /* 0x0000280000052802 */ /* 0x002fc80000000f00 */
[----:B------:R1:W-:Y:S02]  /*7280*/  @P2 SYNCS.ARRIVE.TRANS64 RZ, [R6+URZ+0x11800], R5 ;  /* 0x0118000506ff29a7 */ /* 0x0003e4000800003f */
[----:B-1----:R-:W-:-:S04]  /*7290*/  PRMT R5, R2, 0x9910, RZ ;  /* 0x0000991002057816 */ /* 0x002fc800000000ff */
[----:B------:R-:W-:-:S13]  /*72a0*/  ISETP.NE.AND P4, PT, R5, 0x2, PT ;  /* 0x000000020500780c */ /* 0x000fda0003f85270 */
[----:B------:R-:W-:Y:S05]  /*72b0*/  @P4 BRA `(.L_x_87) ;  /* 0x0000000000044947 */ /* 0x000fea0003800000 */
[----:B------:R-:W-:Y:S01]  /*72c0*/  BPT.TRAP 0x1 ;  /* 0x000000040000795c */ /* 0x000fe20000300000 */
.L_x_87:
[----:B------:R-:W-:Y:S05]  /*72d0*/  @P0 BRA `(.L_x_88) ;  /* 0x0000000000040947 */ /* 0x000fea0003800000 */
[----:B------:R-:W-:Y:S01]  /*72e0*/  BPT.TRAP 0x1 ;  /* 0x000000040000795c */ /* 0x000fe20000300000 */
.L_x_88:
[----:B------:R-:W-:Y:S01]  /*72f0*/  IMAD R7, R0, 0x2800, R7 ;  /* 0x0000280000077824 */ /* 0x000fe200078e0207 */
[----:B------:R-:W-:Y:S01]  /*7300*/  R2UR UR49, R6 ;  /* 0x00000000063172ca */ /* 0x000fe200000e0000 */
[----:B------:R-:W-:Y:S01]  /*7310*/  ULDC.64 UR6, c[0x0][0x198] ;  /* 0x0000660000067ab9 */ /* 0x000fe20000000a00 */
[----:B------:R-:W-:Y:S01]  /*7320*/  R2UR UR51, R8 ;  /* 0x00000000083372ca */ /* 0x000fe200000e0000 */
[----:B------:R-:W-:Y:S01]  /*7330*/  UIADD3 UR6, UP0, UR6, 0x1f0, URZ ;  /* 0x000001f006067890 */ /* 0x000fe2000ff1e03f */
[----:B------:R-:W-:Y:S01]  /*7340*/  R2UR UR16, R7 ;  /* 0x00000000071072ca */ /* 0x000fe200000e0000 */
[----:B------:R-:W-:Y:S01]  /*7350*/  UMOV UR8, 0x0 ;  /* 0x0000000000087882 */ /* 0x000fe20000000000 */
[----:B------:R-:W-:Y:S01]  /*7360*/  UMOV UR9, 0x10000000 ;  /* 0x1000000000097882 */ /* 0x000fe20000000000 */
[----:B------:R-:W-:Y:S01]  /*7370*/  UIADD3.X UR7, URZ, UR7, URZ, UP0, !UPT ;  /* 0x000000073f077290 */ /* 0x000fe200087fe43f */
[----:B------:R-:W-:Y:S01]  /*7380*/  VIADD R5, R0, 0x1 ;  /* 0x0000000100057836 */ /* 0x000fe20000000000 */
[----:B------:R-:W-:Y:S01]  /*7390*/  UMOV UR50, URZ ;  /* 0x0000003f00327c82 */ /* 0x000fe20008000000 */
[----:B------:R-:W-:Y:S01]  /*73a0*/  UMOV UR42, 0x10 ;  /* 0x00000010002a7882 */ /* 0x000fe20000000000 */
[----:B------:R-:W-:Y:S01]  /*73b0*/  UMOV UR44, UR52 ;  /* 0x00000034002c7c82 */ /* 0x000fe20008000000 */
[----:B------:R-:W-:Y:S01]  /*73c0*/  UMOV UR45, UR53 ;  /* 0x00000035002d7c82 */ /* 0x000fe20008000000 */
[----:B------:R-:W-:Y:S01]  /*73d0*/  UIADD3 UR49, UR49, 0x11800, URZ ;  /* 0x0001180031317890 */ /* 0x000fe2000fffe03f */
[----:B------:R-:W-:Y:S01]  /*73e0*/  ISETP.NE.AND P4, PT, R5, 0x5, PT ;  /* 0x000000050500780c */ /* 0x000fe20003f85270 */
[----:B------:R-:W-:-:S02]  /*73f0*/  USHF.L.U32 UR51, UR51, 0x6, URZ ;  /* 0x0000000633337899 */ /* 0x000fc4000800063f */
[----:B------:R-:W-:Y:S01]  /*7400*/  UIADD3 UR48, UR16, 0x5000, URZ ;  /* 0x0000500010307890 */ /* 0x000fe2000fffe03f */
[----:B------:R-:W-:Y:S01]  /*7410*/  SEL R0, RZ, 0x1, P4 ;  /* 0x00000001ff007807 */ /* 0x000fe20002000000 */
[----:B------:R-:W-:Y:S02]  /*7420*/  UIADD3 UR40, UR16, 0x5800, URZ ;  /* 0x0000580010287890 */ /* 0x000fe4000fffe03f */
[----:B------:R-:W-:Y:S01]  /*7430*/  UIADD3 UR32, UR16, 0x6000, URZ ;  /* 0x0000600010207890 */ /* 0x000fe2000fffe03f */
[----:B------:R-:W-:Y:S01]  /*7440*/  LOP3.LUT R3, R3, R0, RZ, 0x3c, !PT ;  /* 0x0000000003037212 */ /* 0x000fe200078e3cff */
[----:B------:R-:W-:Y:S01]  /*7450*/  UIADD3 UR24, UR16, 0x6800, URZ ;  /* 0x0000680010187890 */ /* 0x000fe2000fffe03f */
[----:B------:R-:W-:Y:S01]  /*7460*/  SEL R0, R5, RZ, P4 ;  /* 0x000000ff05007207 */ /* 0x000fe20002000000 */
        /* <DEDUP_REMOVED lines=24> */
.L_x_85:
[----:B------:R-:W-:Y:S05]  /*75f0*/  BSYNC B1 ;  /* 0x0000000000017941 */ /* 0x000fea0003800000 */
.L_x_84:
[----:B------:R-:W-:Y:S01]  /*7600*/  ISETP.LT.OR P4, PT, R4, 0x4, !P3 ;  /* 0x000000040400780c */ /* 0x000fe20005f81670 */
[----:B------:R-:W-:-:S12]  /*7610*/  BSSY B1, `(.L_x_89) ;  /* 0x0000042000017945 */ /* 0x000fd80003800000 */
[----:B------:R-:W-:Y:S05]  /*7620*/  @P4 BRA `(.L_x_90) ;  /* 0x0000000400004947 */ /* 0x000fea0003800000 */
[----:B------:R-:W1:Y:S01]  /*7630*/  S2R R6, SR_CgaCtaId ;  /* 0x0000000000067919 */ /* 0x000e620000008800 */
[----:B------:R-:W-:Y:S02]  /*7640*/  MOV R5, 0x400 ;  /* 0x0000040000057802 */ /* 0x000fe40000000f00 */
[----:B------:R-:W-:Y:S02]  /*7650*/  SHF.L.U32 R7, R3, 0x1f, RZ ;  /* 0x0000001f03077819 */ /* 0x000fe400000006ff */
[----:B-1----:R-:W-:-:S04]  /*7660*/  LEA R5, R6, R5, 0x18 ;  /* 0x0000000506057211 */ /* 0x002fc800078ec0ff */
[----:B------:R-:W-:-:S04]  /*7670*/  LEA R6, R0, R5, 0x3 ;  /* 0x0000000500067211 */ /* 0x000fc800078e18ff */
[----:B------:R-:W1:Y:S02]  /*7680*/  SYNCS.PHASECHK.TRANS64.TRYWAIT P4, [R6+URZ+0x11828], R7 ;  /* 0x01182807060075a7 */ /* 0x000e64000808017f */
[----:B-1----:R-:W-:Y:S05]  /*7690*/  @!P4 BRA `(.L_x_91) ;  /* 0x000000080008c947 */ /* 0x002fea0003800000 */
.L_x_106:
[----:B-1----:R-:W-:-:S04]  /*76a0*/  @P1 MOV R7, 0x2800 ;  /* 0x0000280000071802 */ /* 0x002fc80000000f00 */
[----:B------:R1:W-:Y:S02]  /*76b0*/  @P1 SYNCS.ARRIVE.TRANS64 RZ, [R6+URZ+0x11800], R7 ;  /* 0x0118000706ff19a7 */ /* 0x0003e4000800003f */
[----:B-1----:R-:W-:-:S04]  /*76c0*/  PRMT R7, R2, 0x9910, RZ ;  /* 0x0000991002077816 */ /* 0x002fc800000000ff */
[----:B------:R-:W-:-:S13]  /*76d0*/  ISETP.NE.AND P4, PT, R7, 0x2, PT ;  /* 0x000000020700780c */ /* 0x000fda0003f85270 */
[----:B------:R-:W-:Y:S05]  /*76e0*/  @P4 BRA `(.L_x_92) ;  /* 0x0000000000044947 */ /* 0x000fea0003800000 */
[----:B------:R-:W-:Y:S01]  /*76f0*/  BPT.TRAP 0x1 ;  /* 0x000000040000795c */ /* 0x000fe20000300000 */
.L_x_92:
[----:B------:R-:W-:Y:S05]  /*7700*/  @P0 BRA `(.L_x_93) ;  /* 0x0000000000040947 */ /* 0x000fea0003800000 */
[----:B------:R-:W-:Y:S01]  /*7710*/  BPT.TRAP 0x1 ;  /* 0x000000040000795c */ /* 0x000fe20000300000 */
.L_x_93:
        /* <DEDUP_REMOVED lines=9> */
[----:B------:R-:W-:Y:S01]  /*77b0*/  IADD3 R0, R0, 0x1, RZ ;  /* 0x0000000100007810 */ /* 0x000fe20007ffe0ff */
[----:B------:R-:W-:Y:S01]  /*77c0*/  UMOV UR50, URZ ;  /* 0x0000003f00327c82 */ /* 0x000fe20008000000 */
[----:B------:R-:W-:Y:S01]  /*77d0*/  UMOV UR42, 0x10 ;  /* 0x00000010002a7882 */ /* 0x000fe20000000000 */
[----:B------:R-:W-:Y:S01]  /*77e0*/  UMOV UR44, UR52 ;  /* 0x00000034002c7c82 */ /* 0x000fe20008000000 */
[----:B------:R-:W-:Y:S01]  /*77f0*/  UMOV UR45, UR53 ;  /* 0x00000035002d7c82 */ /* 0x000fe20008000000 */
[----:B------:R-:W-:Y:S01]  /*7800*/  UIADD3 UR49, UR49, 0x11800, URZ ;  /* 0x0001180031317890 */ /* 0x000fe2000fffe03f */
[----:B------:R-:W-:Y:S01]  /*7810*/  ISETP.NE.AND P4, PT, R0, 0x5, PT ;  /* 0x000000050000780c */ /* 0x000fe20003f85270 */
[----:B------:R-:W-:Y:S01]  /*7820*/  USHF.L.U32 UR51, UR51, 0x6, URZ ;  /* 0x0000000633337899 */ /* 0x000fe2000800063f */
[----:B------:R-:W-:Y:S01]  /*7830*/  VIADD R8, R8, 0x1 ;  /* 0x0000000108087836 */ /* 0x000fe20000000000 */
[----:B------:R-:W-:Y:S01]  /*7840*/  UIADD3 UR48, UR16, 0x5000, URZ ;  /* 0x0000500010307890 */ /* 0x000fe2000fffe03f */
[----:B------:R-:W-:Y:S01]  /*7850*/  SEL R6, RZ, 0x1, P4 ;  /* 0x00000001ff067807 */ /* 0x000fe20002000000 */
[----:B------:R-:W-:Y:S01]  /*7860*/  UIADD3 UR40, UR16, 0x5800, URZ ;  /* 0x0000580010287890 */ /* 0x000fe2000fffe03f */
[----:B------:R-:W-:Y:S01]  /*7870*/  SEL R0, R0, RZ, P4 ;  /* 0x000000ff00007207 */ /* 0x000fe20002000000 */
[----:B------:R-:W-:Y:S01]  /*7880*/  UIADD3 UR32, UR16, 0x6000, URZ ;  /* 0x0000600010207890 */ /* 0x000fe2000fffe03f */
[----:B------:R-:W-:Y:S01]  /*7890*/  LOP3.LUT R3, R3, R6, RZ, 0x3c, !PT ;  /* 0x0000000603037212 */ /* 0x000fe200078e3cff */
[----:B------:R-:W-:-:S02]  /*78a0*/  UIADD3 UR24, UR16, 0x6800, URZ ;  /* 0x0000680010187890 */ /* 0x000fc4000fffe03f */
        /* <DEDUP_REMOVED lines=24> */
.L_x_90:
[----:B------:R-:W-:Y:S05]  /*7a30*/  BSYNC B1 ;  /* 0x0000000000017941 */ /* 0x000fea0003800000 */
.L_x_89:
[C---:B------:R-:W-:Y:S02]  /*7a40*/  ISETP.GT.AND P4, PT, R4.reuse, 0x4, PT ;  /* 0x000000040400780c */ /* 0x040fe40003f84270 */
[----:B------:R-:W-:-:S11]  /*7a50*/  IADD3 R4, R4, -0x2, RZ ;  /* 0xfffffffe04047810 */ /* 0x000fd60007ffe0ff */
[----:B------:R-:W-:Y:S05]  /*7a60*/  @P4 BRA `(.L_x_94) ;  /* 0xfffffff400dc4947 */ /* 0x000fea000383ffff */
[----:B------:R-:W-:Y:S05]  /*7a70*/  BSYNC B0 ;  /* 0x0000000000007941 */ /* 0x000fea0003800000 */
.L_x_83:
[----:B------:R-:W-:Y:S05]  /*7a80*/  EXIT ;  /* 0x000000000000794d */ /* 0x000fea0003800000 */
.L_x_15:
[----:B--2---:R-:W-:-:S04]  /*7a90*/  MOV R3, UR7 ;  /* 0x0000000700037c02 */ /* 0x004fc80008000f00 */
[----:B------:R2:W3:Y:S03]  /*7aa0*/  SYNCS.PHASECHK.TRANS64.TRYWAIT P1, [R3+URZ+0x11850], R0 ;  /* 0x01185000030075a7 */ /* 0x0004e6000802017f */
[----:B---3--:R-:W-:Y:S05]  /*7ab0*/  @!P1 NANOSLEEP.SYNCS 0x989680 ;  /* 0x009896800000995d */ /* 0x008fea0003900000 */
[----:B------:R-:W3:Y:S02]  /*7ac0*/  @!P1 SYNCS.PHASECHK.TRANS64 P1, [R3+URZ+0x11850], R0 ;  /* 0x01185000030095a7 */ /* 0x000ee4000802007f */
[----:B---3--:R-:W-:Y:S05]  /*7ad0*/  @!P1 BRA `(.L_x_15) ;  /* 0xfffffffc00ec9947 */ /* 0x008fea000383ffff */
[----:B------:R-:W-:Y:S05]  /*7ae0*/  BRA `(.L_x_95) ;  /* 0xffffff9000a07947 */ /* 0x000fea000383ffff */
.L_x_17:
[----:B--2---:R-:W-:-:S04]  /*7af0*/  MOV R3, UR36 ;  /* 0x0000002400037c02 */ /* 0x004fc80008000f00 */
[----:B------:R2:W3:Y:S03]  /*7b00*/  SYNCS.PHASECHK.TRANS64.TRYWAIT P1, [R3+URZ+0x11800], R56 ;  /* 0x01180038030075a7 */ /* 0x0004e6000802017f */
[----:B---3--:R-:W-:Y:S05]  /*7b10*/  @!P1 NANOSLEEP.SYNCS 0x989680 ;  /* 0x009896800000995d */ /* 0x008fea0003900000 */
[----:B------:R-:W3:Y:S02]  /*7b20*/  @!P1 SYNCS.PHASECHK.TRANS64 P1, [R3+URZ+0x11800], R56 ;  /* 0x01180038030095a7 */ /* 0x000ee4000802007f */
[----:B---3--:R-:W-:Y:S05]  /*7b30*/  @!P1 BRA `(.L_x_17) ;  /* 0xfffffffc00ec9947 */ /* 0x008fea000383ffff */
[----:B------:R-:W-:Y:S05]  /*7b40*/  BRA `(.L_x_96) ;  /* 0xffffff90009c7947 */ /* 0x000fea000383ffff */
.L_x_18:
[----:B--2---:R-:W-:-:S04]  /*7b50*/  IMAD.U32 R3, RZ, RZ, UR10 ;  /* 0x0000000aff037e24 */ /* 0x004fc8000f8e00ff */
[----:B------:R2:W3:Y:S03]  /*7b60*/  SYNCS.PHASECHK.TRANS64.TRYWAIT P1, [R3+URZ], R0 ;  /* 0x00000000030075a7 */ /* 0x0004e6000802017f */
[----:B---3--:R-:W-:Y:S05]  /*7b70*/  @!P1 NANOSLEEP.SYNCS 0x989680 ;  /* 0x009896800000995d */ /* 0x008fea0003900000 */
[----:B------:R-:W3:Y:S02]  /*7b80*/  @!P1 SYNCS.PHASECHK.TRANS64 P1, [R3+URZ], R0 ;  /* 0x00000000030095a7 */ /* 0x000ee4000802007f */
[----:B---3--:R-:W-:Y:S05]  /*7b90*/  @!P1 BRA `(.L_x_18) ;  /* 0xfffffffc00ec9947 */ /* 0x008fea000383ffff */
[----:B------:R-:W-:Y:S05]  /*7ba0*/  BRA `(.L_x_97) ;  /* 0xffffff9000a87947 */ /* 0x000fea000383ffff */
.L_x_20:
[----:B-1----:R-:W-:-:S04]  /*7bb0*/  MOV R5, UR36 ;  /* 0x0000002400057c02 */ /* 0x002fc80008000f00 */
[----:B------:R1:W2:Y:S03]  /*7bc0*/  SYNCS.PHASECHK.TRANS64.TRYWAIT P1, [R5+URZ+0x11808], R56 ;  /* 0x01180838050075a7 */ /* 0x0002a6000802017f */
[----:B--2---:R-:W-:Y:S05]  /*7bd0*/  @!P1 NANOSLEEP.SYNCS 0x989680 ;  /* 0x009896800000995d */ /* 0x004fea0003900000 */
[----:B------:R-:W2:Y:S02]  /*7be0*/  @!P1 SYNCS.PHASECHK.TRANS64 P1, [R5+URZ+0x11808], R56 ;  /* 0x01180838050095a7 */ /* 0x000ea4000802007f */
[----:B--2---:R-:W-:Y:S05]  /*7bf0*/  @!P1 BRA `(.L_x_20) ;  /* 0xfffffffc00ec9947 */ /* 0x004fea000383ffff */
[----:B------:R-:W-:Y:S05]  /*7c00*/  BRA `(.L_x_98) ;  /* 0xffffffa400407947 */ /* 0x000fea000383ffff */
.L_x_25:
[----:B-1----:R-:W-:-:S04]  /*7c10*/  MOV R4, UR10 ;  /* 0x0000000a00047c02 */ /* 0x002fc80008000f00 */
[----:B------:R1:W2:Y:S03]  /*7c20*/  SYNCS.PHASECHK.TRANS64.TRYWAIT P2, [R4+URZ+0x11800], R3 ;  /* 0x01180003040075a7 */ /* 0x0002a6000804017f */
[----:B--2---:R-:W-:Y:S05]  /*7c30*/  @!P2 NANOSLEEP.SYNCS 0x989680 ;  /* 0x009896800000a95d */ /* 0x004fea0003900000 */
[----:B------:R-:W2:Y:S02]  /*7c40*/  @!P2 SYNCS.PHASECHK.TRANS64 P2, [R4+URZ+0x11800], R3 ;  /* 0x011800030400a5a7 */ /* 0x000ea4000804007f */
[----:B--2---:R-:W-:Y:S05]  /*7c50*/  @!P2 BRA `(.L_x_25) ;  /* 0xfffffffc00eca947 */ /* 0x004fea000383ffff */
[----:B------:R-:W-:Y:S05]  /*7c60*/  BRA `(.L_x_99) ;  /* 0xffffffac002c7947 */ /* 0x000fea000383ffff */
.L_x_29:
[----:B-1----:R-:W-:-:S04]  /*7c70*/  MOV R8, UR10 ;  /* 0x0000000a00087c02 */ /* 0x002fc80008000f00 */
[----:B------:R1:W2:Y:S03]  /*7c80*/  SYNCS.PHASECHK.TRANS64.TRYWAIT P2, [R8+URZ+0x11800], R9 ;  /* 0x01180009080075a7 */ /* 0x0002a6000804017f */
[----:B--2---:R-:W-:Y:S05]  /*7c90*/  @!P2 NANOSLEEP.SYNCS 0x989680 ;  /* 0x009896800000a95d */ /* 0x004fea0003900000 */
[----:B------:R-:W2:Y:S02]  /*7ca0*/  @!P2 SYNCS.PHASECHK.TRANS64 P2, [R8+URZ+0x11800], R9 ;  /* 0x011800090800a5a7 */ /* 0x000ea4000804007f */
[----:B--2---:R-:W-:Y:S05]  /*7cb0*/  @!P2 BRA `(.L_x_29) ;  /* 0xfffffffc00eca947 */ /* 0x004fea000383ffff */
[----:B------:R-:W-:Y:S05]  /*7cc0*/  BRA `(.L_x_28) ;  /* 0xffffffc000787947 */ /* 0x000fea000383ffff */
.L_x_45:
[----:B-1----:R-:W-:-:S04]  /*7cd0*/  IMAD.U32 R3, RZ, RZ, UR4 ;  /* 0x00000004ff037e24 */ /* 0x002fc8000f8e00ff */
[----:B------:R1:W2:Y:S03]  /*7ce0*/  SYNCS.PHASECHK.TRANS64.TRYWAIT P0, [R3+URZ+0x11898], R0 ;  /* 0x01189800030075a7 */ /* 0x0002a6000800017f */
[----:B--2---:R-:W-:Y:S05]  /*7cf0*/  @!P0 NANOSLEEP.SYNCS 0x989680 ;  /* 0x009896800000895d */ /* 0x004fea0003900000 */
[----:B------:R-:W2:Y:S02]  /*7d00*/  @!P0 SYNCS.PHASECHK.TRANS64 P0, [R3+URZ+0x11898], R0 ;  /* 0x01189800030085a7 */ /* 0x000ea4000800007f */
[----:B--2---:R-:W-:Y:S05]  /*7d10*/  @!P0 BRA `(.L_x_45) ;  /* 0xfffffffc00ec8947 */ /* 0x004fea000383ffff */
[----:B------:R-:W-:Y:S05]  /*7d20*/  BRA `(.L_x_100) ;  /* 0xffffffd0001c7947 */ /* 0x000fea000383ffff */
.L_x_65:
[----:B--2---:R2:W4:Y:S02]  /*7d30*/  SYNCS.PHASECHK.TRANS64.TRYWAIT P0, [R3+URZ+0x11860], R2 ;  /* 0x01186002030075a7 */ /* 0x004524000800017f */
[----:B----4-:R-:W-:Y:S05]  /*7d40*/  @!P0 NANOSLEEP.SYNCS 0x989680 ;  /* 0x009896800000895d */ /* 0x010fea0003900000 */
[----:B------:R-:W4:Y:S02]  /*7d50*/  @!P0 SYNCS.PHASECHK.TRANS64 P0, [R3+URZ+0x11860], R2 ;  /* 0x01186002030085a7 */ /* 0x000f24000800007f */
[----:B----4-:R-:W-:Y:S05]  /*7d60*/  @!P0 BRA `(.L_x_65) ;  /* 0xfffffffc00f08947 */ /* 0x010fea000383ffff */
[----:B------:R-:W-:Y:S05]  /*7d70*/  BRA `(.L_x_101) ;  /* 0xffffffe000f47947 */ /* 0x000fea000383ffff */
.L_x_70:
[----:B-1----:R1:W2:Y:S02]  /*7d80*/  SYNCS.PHASECHK.TRANS64.TRYWAIT P0, [R0+URZ+0x11828], R5 ;  /* 0x01182805000075a7 */ /* 0x0022a4000800017f */
[----:B--2---:R-:W-:Y:S05]  /*7d90*/  @!P0 NANOSLEEP.SYNCS 0x989680 ;  /* 0x009896800000895d */ /* 0x004fea0003900000 */
[----:B------:R-:W2:Y:S02]  /*7da0*/  @!P0 SYNCS.PHASECHK.TRANS64 P0, [R0+URZ+0x11828], R5 ;  /* 0x01182805000085a7 */ /* 0x000ea4000800007f */
[----:B--2---:R-:W-:Y:S05]  /*7db0*/  @!P0 BRA `(.L_x_70) ;  /* 0xfffffffc00f08947 */ /* 0x004fea000383ffff */
[----:B------:R-:W-:Y:S05]  /*7dc0*/  BRA `(.L_x_102) ;  /* 0xffffffe400e07947 */ /* 0x000fea000383ffff */
.L_x_75:
[----:B-1----:R1:W2:Y:S02]  /*7dd0*/  SYNCS.PHASECHK.TRANS64.TRYWAIT P0, [R4+URZ+0x11860], R5 ;  /* 0x01186005040075a7 */ /* 0x0022a4000800017f */
[----:B--2---:R-:W-:Y:S05]  /*7de0*/  @!P0 NANOSLEEP.SYNCS 0x989680 ;  /* 0x009896800000895d */ /* 0x004fea0003900000 */
[----:B------:R-:W2:Y:S02]  /*7df0*/  @!P0 SYNCS.PHASECHK.TRANS64 P0, [R4+URZ+0x11860], R5 ;  /* 0x01186005040085a7 */ /* 0x000ea4000800007f */
[----:B--2---:R-:W-:Y:S05]  /*7e00*/  @!P0 BRA `(.L_x_75) ;  /* 0xfffffffc00f08947 */ /* 0x004fea000383ffff */
[----:B------:R-:W-:Y:S05]  /*7e10*/  BRA `(.L_x_103) ;  /* 0xffffffe800cc7947 */ /* 0x000fea000383ffff */
.L_x_80:
[----:B-1----:R1:W2:Y:S02]  /*7e20*/  SYNCS.PHASECHK.TRANS64.TRYWAIT P0, [R3+URZ+0x11828], R4 ;  /* 0x01182804030075a7 */ /* 0x0022a4000800017f */
[----:B--2---:R-:W-:Y:S05]  /*7e30*/  @!P0 NANOSLEEP.SYNCS 0x989680 ;  /* 0x009896800000895d */ /* 0x004fea0003900000 */
[----:B------:R-:W2:Y:S02]  /*7e40*/  @!P0 SYNCS.PHASECHK.TRANS64 P0, [R3+URZ+0x11828], R4 ;  /* 0x01182804030085a7 */ /* 0x000ea4000800007f */
[----:B--2---:R-:W-:Y:S05]  /*7e50*/  @!P0 BRA `(.L_x_80) ;  /* 0xfffffffc00f08947 */ /* 0x004fea000383ffff */
[----:B------:R-:W-:Y:S05]  /*7e60*/  BRA `(.L_x_104) ;  /* 0xffffffec00c47947 */ /* 0x000fea000383ffff */
.L_x_86:
[----:B-1----:R1:W2:Y:S02]  /*7e70*/  SYNCS.PHASECHK.TRANS64.TRYWAIT P4, [R6+URZ+0x11828], R5 ;  /* 0x01182805060075a7 */ /* 0x0022a4000808017f */
[----:B--2---:R-:W-:Y:S05]  /*7e80*/  @!P4 NANOSLEEP.SYNCS 0x989680 ;  /* 0x009896800000c95d */ /* 0x004fea0003900000 */
[----:B------:R-:W2:Y:S02]  /*7e90*/  @!P4 SYNCS.PHASECHK.TRANS64 P4, [R6+URZ+0x11828], R5 ;  /* 0x011828050600c5a7 */ /* 0x000ea4000808007f */
[----:B--2---:R-:W-:Y:S05]  /*7ea0*/  @!P4 BRA `(.L_x_86) ;  /* 0xfffffffc00f0c947 */ /* 0x004fea000383ffff */
[----:B------:R-:W-:Y:S05]  /*7eb0*/  BRA `(.L_x_105) ;  /* 0xfffffff000ec7947 */ /* 0x000fea000383ffff */
.L_x_91:
[----:B-1----:R1:W2:Y:S02]  /*7ec0*/  SYNCS.PHASECHK.TRANS64.TRYWAIT P4, [R6+URZ+0x11828], R7 ;  /* 0x01182807060075a7 */ /* 0x0022a4000808017f */
[----:B--2---:R-:W-:Y:S05]  /*7ed0*/  @!P4 NANOSLEEP.SYNCS 0x989680 ;  /* 0x009896800000c95d */ /* 0x004fea0003900000 */
[----:B------:R-:W2:Y:S02]  /*7ee0*/  @!P4 SYNCS.PHASECHK.TRANS64 P4, [R6+URZ+0x11828], R7 ;  /* 0x011828070600c5a7 */ /* 0x000ea4000808007f */
[----:B--2---:R-:W-:Y:S05]  /*7ef0*/  @!P4 BRA `(.L_x_91) ;  /* 0xfffffffc00f0c947 */ /* 0x004fea000383ffff */
[----:B------:R-:W-:Y:S05]  /*7f00*/  BRA `(.L_x_106) ;  /* 0xfffffff400e47947 */ /* 0x000fea000383ffff */
        .weak           $__internal_0_$__cuda_sm20_rcp_rn_f32_slowpath
        .type           $__internal_0_$__cuda_sm20_rcp_rn_f32_slowpath,@function
        .size           $__internal_0_$__cuda_sm20_rcp_rn_f32_slowpath,(.L_x_112 - $__internal_0_$__cuda_sm20_rcp_rn_f32_slowpath)
$__internal_0_$__cuda_sm20_rcp_rn_f32_slowpath:
[----:B------:R-:W-:Y:S01]  /*7f10*/  SHF.L.U32 R0, R2, 0x1, RZ ;  /* 0x0000000102007819 */ /* 0x000fe200000006ff */
[----:B------:R-:W-:Y:S03]  /*7f20*/  BSSY B2, `(.L_x_107) ;  /* 0x0000030000027945 */ /* 0x000fe60003800000 */
[----:B------:R-:W-:-:S04]  /*7f30*/  SHF.R.U32.HI R16, RZ, 0x18, R0 ;  /* 0x00000018ff107819 */ /* 0x000fc80000011600 */
[----:B------:R-:W-:-:S13]  /*7f40*/  ISETP.NE.U32.AND P0, PT, R16, RZ, PT ;  /* 0x000000ff1000720c */ /* 0x000fda0003f05070 */
[----:B------:R-:W-:Y:S05]  /*7f50*/  @P0 BRA `(.L_x_108) ;  /* 0x0000000000280947 */ /* 0x000fea0003800000 */
[----:B------:R-:W-:-:S04]  /*7f60*/  SHF.L.U32 R0, R2, 0x1, RZ ;  /* 0x0000000102007819 */ /* 0x000fc800000006ff */
[----:B------:R-:W-:-:S13]  /*7f70*/  ISETP.NE.AND P0, PT, R0, RZ, PT ;  /* 0x000000ff0000720c */ /* 0x000fda0003f05270 */
[----:B------:R-:W-:Y:S01]  /*7f80*/  @P0 FFMA R6, R2, 1.84467440737095516160e+19, RZ ;  /* 0x5f80000002060823 */ /* 0x000fe200000000ff */
[----:B------:R-:W-:Y:S08]  /*7f90*/  @!P0 MUFU.RCP R5, R2 ;  /* 0x0000000200058308 */ /* 0x000ff00000001000 */
[----:B------:R-:W1:Y:S02]  /*7fa0*/  @P0 MUFU.RCP R7, R6 ;  /* 0x0000000600070308 */ /* 0x000e640000001000 */
[----:B-1----:R-:W-:-:S04]  /*7fb0*/  @P0 FFMA R0, R6, R7, -1 ;  /* 0xbf80000006000423 */ /* 0x002fc80000000007 */
[----:B------:R-:W-:-:S04]  /*7fc0*/  @P0 FADD.FTZ R0, -R0, -RZ ;  /* 0x800000ff00000221 */ /* 0x000fc80000010100 */
[----:B------:R-:W-:-:S04]  /*7fd0*/  @P0 FFMA R0, R7, R0, R7 ;  /* 0x0000000007000223 */ /* 0x000fc80000000007 */
[----:B------:R-:W-:Y:S01]  /*7fe0*/  @P0 FFMA R5, R0, 1.84467440737095516160e+19, RZ ;  /* 0x5f80000000050823 */ /* 0x000fe200000000ff */
[----:B------:R-:W-:Y:S06]  /*7ff0*/  BRA `(.L_x_109) ;  /* 0x0000000000887947 */ /* 0x000fec0003800000 */
.L_x_108:
[----:B------:R-:W-:-:S04]  /*8000*/  IADD3 R17, R16, -0xfd, RZ ;  /* 0xffffff0310117810 */ /* 0x000fc80007ffe0ff */
[----:B------:R-:W-:-:S13]  /*8010*/  ISETP.GT.U32.AND P0, PT, R17, 0x1, PT ;  /* 0x000000011100780c */ /* 0x000fda0003f04070 */
[----:B------:R-:W-:Y:S05]  /*8020*/  @P0 BRA `(.L_x_110) ;  /* 0x0000000000780947 */ /* 0x000fea0003800000 */
[----:B------:R-:W-:Y:S01]  /*8030*/  LOP3.LUT R0, R2, 0x7fffff, RZ, 0xc0, !PT ;  /* 0x007fffff02007812 */ /* 0x000fe200078ec0ff */
[----:B------:R-:W-:-:S03]  /*8040*/  IMAD.MOV.U32 R12, RZ, RZ, 0x3 ;  /* 0x00000003ff0c7424 */ /* 0x000fc600078e00ff */
[----:B------:R-:W-:Y:S02]  /*8050*/  LOP3.LUT R0, R0, 0x3f800000, RZ, 0xfc, !PT ;  /* 0x3f80000000007812 */ /* 0x000fe400078efcff */
[----:B------:R-:W-:Y:S02]  /*8060*/  SHF.L.U32 R12, R12, R17, RZ ;  /* 0x000000110c0c7219 */ /* 0x000fe400000006ff */
[----:B------:R-:W1:Y:S02]  /*8070*/  MUFU.RCP R5, R0 ;  /* 0x0000000000057308 */ /* 0x000e640000001000 */
[----:B-1----:R-:W-:-:S04]  /*8080*/  FFMA R6, R0, R5, -1 ;  /* 0xbf80000000067423 */ /* 0x002fc80000000005 */
[----:B------:R-:W-:-:S04]  /*8090*/  FADD.FTZ R6, -R6, -RZ ;  /* 0x800000ff06067221 */ /* 0x000fc80000010100 */
[CCC-:B------:R-:W-:Y:S01]  /*80a0*/  FFMA.RM R7, R5.reuse, R6.reuse, R5.reuse ;  /* 0x0000000605077223 */ /* 0x1c0fe20000004005 */
[----:B------:R-:W-:-:S04]  /*80b0*/  FFMA.RP R6, R5, R6, R5 ;  /* 0x0000000605067223 */ /* 0x000fc80000008005 */
[C---:B------:R-:W-:Y:S02]  /*80c0*/  LOP3.LUT R5, R7.reuse, 0x7fffff, RZ, 0xc0, !PT ;  /* 0x007fffff07057812 */ /* 0x040fe400078ec0ff */
[----:B------:R-:W-:Y:S02]  /*80d0*/  FSETP.NEU.FTZ.AND P0, PT, R7, R6, PT ;  /* 0x000000060700720b */ /* 0x000fe40003f1d000 */
[----:B------:R-:W-:Y:S02]  /*80e0*/  LOP3.LUT R5, R5, 0x800000, RZ, 0xfc, !PT ;  /* 0x0080000005057812 */ /* 0x000fe400078efcff */
[----:B------:R-:W-:Y:S02]  /*80f0*/  SEL R6, RZ, 0xffffffff, !P0 ;  /* 0xffffffffff067807 */ /* 0x000fe40004000000 */
[----:B------:R-:W-:Y:S02]  /*8100*/  LOP3.LUT R12, R12, R5, RZ, 0xc0, !PT ;  /* 0x000000050c0c7212 */ /* 0x000fe400078ec0ff */
[----:B------:R-:W-:-:S02]  /*8110*/  IADD3 R6, -R6, RZ, RZ ;  /* 0x000000ff06067210 */ /* 0x000fc40007ffe1ff */
[-C--:B------:R-:W-:Y:S02]  /*8120*/  SHF.R.U32.HI R12, RZ, R17.reuse, R12 ;  /* 0x00000011ff0c7219 */ /* 0x080fe4000001160c */
[----:B------:R-:W-:Y:S02]  /*8130*/  LOP3.LUT P1, RZ, R6, R17, R5, 0xf8, !PT ;  /* 0x0000001106ff7212 */ /* 0x000fe4000782f805 */
[C---:B------:R-:W-:Y:S02]  /*8140*/  LOP3.LUT P0, RZ, R12.reuse, 0x1, RZ, 0xc0, !PT ;  /* 0x000000010cff7812 */ /* 0x040fe4000780c0ff */
[----:B------:R-:W-:-:S04]  /*8150*/  LOP3.LUT P2, RZ, R12, 0x2, RZ, 0xc0, !PT ;  /* 0x000000020cff7812 */ /* 0x000fc8000784c0ff */
[----:B------:R-:W-:Y:S02]  /*8160*/  PLOP3.LUT P0, PT, P0, P1, P2, 0xe0, 0x0 ;  /* 0x000000000000781c */ /* 0x000fe40000703c20 */
[----:B------:R-:W-:Y:S02]  /*8170*/  LOP3.LUT P1, RZ, R2, 0x7fffff, RZ, 0xc0, !PT ;  /* 0x007fffff02ff7812 */ /* 0x000fe4000782c0ff */
[----:B------:R-:W-:-:S04]  /*8180*/  SEL R0, RZ, 0x1, !P0 ;  /* 0x00000001ff007807 */ /* 0x000fc80004000000 */
[----:B------:R-:W-:-:S04]  /*8190*/  IADD3 R0, -R0, RZ, RZ ;  /* 0x000000ff00007210 */ /* 0x000fc80007ffe1ff */
[----:B------:R-:W-:Y:S02]  /*81a0*/  ISETP.GE.AND P0, PT, R0, RZ, PT ;  /* 0x000000ff0000720c */ /* 0x000fe40003f06270 */
[----:B------:R-:W-:-:S04]  /*81b0*/  IADD3 R0, R16, -0xfc, RZ ;  /* 0xffffff0410007810 */ /* 0x000fc80007ffe0ff */
[----:B------:R-:W-:-:S07]  /*81c0*/  SHF.R.U32.HI R5, RZ, R0, R5 ;  /* 0x00000000ff057219 */ /* 0x000fce0000011605 */
[----:B------:R-:W-:-:S05]  /*81d0*/  @!P0 VIADD R5, R5, 0x1 ;  /* 0x0000000105058836 */ /* 0x000fca0000000000 */
[----:B------:R-:W-:-:S04]  /*81e0*/  @!P1 SHF.L.U32 R5, R5, 0x1, RZ ;  /* 0x0000000105059819 */ /* 0x000fc800000006ff */
[----:B------:R-:W-:Y:S01]  /*81f0*/  LOP3.LUT R5, R5, 0x80000000, R2, 0xf8, !PT ;  /* 0x8000000005057812 */ /* 0x000fe200078ef802 */
[----:B------:R-:W-:Y:S06]  /*8200*/  BRA `(.L_x_109) ;  /* 0x0000000000047947 */ /* 0x000fec0003800000 */
.L_x_110:
[----:B------:R1:W2:Y:S02]  /*8210*/  MUFU.RCP R5, R2 ;  /* 0x0000000200057308 */ /* 0x0002a40000001000 */
.L_x_109:
[----:B------:R-:W-:Y:S05]  /*8220*/  BSYNC B2 ;  /* 0x0000000000027941 */ /* 0x000fea0003800000 */
.L_x_107:
[----:B------:R-:W-:Y:S02]  /*8230*/  MOV R6, R13 ;  /* 0x0000000d00067202 */ /* 0x000fe40000000f00 */
[----:B------:R-:W-:-:S04]  /*8240*/  MOV R7, 0x0 ;  /* 0x0000000000077802 */ /* 0x000fc80000000f00 */
[----:B-12---:R-:W-:Y:S05]  /*8250*/  RET.REL.NODEC R6 `(_ZN7cutlass13device_kernelINS_4fmha6kernel28FmhaKernelTmaWarpSpecializedINS1_10collective30FmhaMainloopTmaWarpSpecializedINS_10bfloat16_tEffN4cute5tupleIJNS7_1CILi128EEENS9_ILi64EEENS9_ILi80EEEEEENS8_IJiNS9_ILi1EEENS8_IJiiEEEEEESG_SG_NS4_13DefaultFusionEJEEENS4_15FmhaFwdEpilogueIS6_fNS8_IJSB_SC_SB_EEEEENS2_23IndividualTileSchedulerEJEEEEEvNT_6ParamsE) ;  /* 0xffffff7c06687950 */ /* 0x006fea0003c3ffff */
.L_x_111:
[----:B------:R-:W-:-:S00]  /*8260*/  BRA `(.L_x_111) ;  /* 0xfffffffc00fc7947 */ /* 0x000fc0000383ffff */
[----:B------:R-:W-:-:S00]  /*8270*/  NOP ;  /* 0x0000000000007918 */ /* 0x000fc00000000000 */
        /* <DEDUP_REMOVED lines=8> */
.L_x_112:


//--------------------- .nv.global.init           --------------------------
	.section	.nv.global.init,"aw",@progbits
.nv.global.init:
	.type		$str$24,@object
	.size		$str$24,($str$25 - $str$24)
$str$24:
        /*0000*/ 	.byte	0x28, 0x61, 0x64, 0x64, 0x72, 0x65, 0x73, 0x73, 0x20, 0x26, 0x20, 0x6d, 0x61, 0x73, 0x6b, 0x29
        /*0010*/ 	.byte	0x20, 0x3d, 0x3d, 0x20, 0x30, 0x00
	.type		$str$25,@object
	.size		$str$25,(__unnamed_1 - $str$25)
$str$25:
        /*0016*/ 	.byte	0x2f, 0x74, 0x6d, 0x70, 0x2f, 0x63, 0x75, 0x74, 0x6c, 0x61, 0x73, 0x73, 0x5f, 0x73, 0x77, 0x65
        /*0026*/ 	.byte	0x65, 0x70, 0x5f, 0x73, 0x72, 0x63, 0x2f, 0x69, 0x6e, 0x63, 0x6c, 0x75, 0x64, 0x65, 0x2f, 0x63
        /*0036*/ 	.byte	0x75, 0x74, 0x65, 0x2f, 0x70, 0x6f, 0x69, 0x6e, 0x74, 0x65, 0x72, 0x5f, 0x66, 0x6c, 0x61, 0x67
        /*0046*/ 	.byte	0x67, 0x65, 0x64, 0x2e, 0x68, 0x70, 0x70, 0x00
	.type		__unnamed_1,@object
	.size		__unnamed_1,(__unnamed_2 - __unnamed_1)
__unnamed_1:
        /*004e*/ 	.byte	0x61, 0x75, 0x74, 0x6f, 0x20, 0x63, 0x75, 0x74, 0x65, 0x3a, 0x3a, 0x61, 0x73, 0x5f, 0x70, 0x6f
        /* <DEDUP_REMOVED lines=27> */
        /*020e*/ 	.byte	0x31, 0x30, 0x32, 0x34, 0x3e, 0x3e, 0x3e, 0x3e, 0x3e, 0x5d, 0x00
	.type		__unnamed_2,@object
	.size		__unnamed_2,(.L_1 - __unnamed_2)
__unnamed_2:
        /* <DEDUP_REMOVED lines=29> */
.L_1:


//--------------------- .nv.shared._ZN7cutlass13device_kernelINS_4fmha6kernel28FmhaKernelTmaWarpSpecializedINS1_10collective30FmhaMainloopTmaWarpSpecializedINS_10bfloat16_tEffN4cute5tupleIJNS7_1CILi128EEENS9_ILi64EEENS9_ILi80EEEEEENS8_IJiNS9_ILi1EEENS8_IJiiEEEEEESG_SG_NS4_13DefaultFusionEJEEENS4_15FmhaFwdEpilogueIS6_fNS8_IJSB_SC_SB_EEEEENS2_23IndividualTileSchedulerEJEEEEEvNT_6ParamsE --------------------------
	.section	.nv.shared._ZN7cutlass13device_kernelINS_4fmha6kernel28FmhaKernelTmaWarpSpecializedINS1_10collective30FmhaMainloopTmaWarpSpecializedINS_10bfloat16_tEffN4cute5tupleIJNS7_1CILi128EEENS9_ILi64EEENS9_ILi80EEEEEENS8_IJiNS9_ILi1EEENS8_IJiiEEEEEESG_SG_NS4_13DefaultFusionEJEEENS4_15FmhaFwdEpilogueIS6_fNS8_IJSB_SC_SB_EEEEENS2_23IndividualTileSchedulerEJEEEEEvNT_6ParamsE,"aw",@nobits
	.sectionflags	@""
	.align	16
	.zero		1024


//--------------------- .nv.shared.reserved.0     --------------------------
	.section	.nv.shared.reserved.0,"aw",@nobits
	.weak		__nv_reservedSMEM_offset_0_alias
	.size		__nv_reservedSMEM_offset_0_alias, 0, 0
	.other		__nv_reservedSMEM_offset_0_alias,@"STO_CUDA_RESERVED_SHARED STV_DEFAULT"
__nv_reservedSMEM_offset_0_alias:
	.zero		0


//--------------------- .nv.global                --------------------------
	.section	.nv.global,"aw",@nobits
.nv.global:
	.type		_ZN39_INTERNAL_28f780e4_4_k_cu_50dd8af4_27484cute1_E,@object
	.size		_ZN39_INTERNAL_28f780e4_4_k_cu_50dd8af4_27484cute1_E,(_ZN39_INTERNAL_28f780e4_4_k_cu_50dd8af4_27484cuda3std3__45__cpo6cbeginE - _ZN39_INTERNAL_28f780e4_4_k_cu_50dd8af4_27484cute1_E)
_ZN39_INTERNAL_28f780e4_4_k_cu_50dd8af4_27484cute1_E:
	.zero		1
	.type		_ZN39_INTERNAL_28f780e4_4_k_cu_50dd8af4_27484cuda3std3__45__cpo6cbeginE,@object
	.size		_ZN39_INTERNAL_28f780e4_4_k_cu_50dd8af4_27484cuda3std3__45__cpo6cbeginE,(_ZN39_INTERNAL_28f780e4_4_k_cu_50dd8af4_27484cuda3std3__48in_placeE - _ZN39_INTERNAL_28f780e4_4_k_cu_50dd8af4_27484cuda3std3__45__cpo6cbeginE)
_ZN39_INTERNAL_28f780e4_4_k_cu_50dd8af4_27484cuda3std3__45__cpo6cbeginE:
	.zero		1
	.type		_ZN39_INTERNAL_28f780e4_4_k_cu_50dd8af4_27484cuda3std3__48in_placeE,@object
	.size		_ZN39_INTERNAL_28f780e4_4_k_cu_50dd8af4_27484cuda3std3__48in_placeE,(_ZN39_INTERNAL_28f780e4_4_k_cu_50dd8af4_27484cuda3std6ranges3__45__cpo9iter_moveE - _ZN39_INTERNAL_28f780e4_4_k_cu_50dd8af4_27484cuda3std3__48in_placeE)
_ZN39_INTERNAL_28f780e4_4_k_cu_50dd8af4_27484cuda3std3__48in_placeE:
	.zero		1
	.type		_ZN39_INTERNAL_28f780e4_4_k_cu_50dd8af4_27484cuda3std6ranges3__45__cpo9iter_moveE,@object
	.size		_ZN39_INTERNAL_28f780e4_4_k_cu_50dd8af4_27484cuda3std6ranges3__45__cpo9iter_moveE,(_ZN39_INTERNAL_28f780e4_4_k_cu_50dd8af4_27484cuda3std3__45__cpo5beginE - _ZN39_INTERNAL_28f780e4_4_k_cu_50dd8af4_27484cuda3std6ranges3__45__cpo9iter_moveE)
_ZN39_INTERNAL_28f780e4_4_k_cu_50dd8af4_27484cuda3std6ranges3__45__cpo9iter_moveE:
	.zero		1
	.type		_ZN39_INTERNAL_28f780e4_4_k_cu_50dd8af4_27484cuda3std3__45__cpo5beginE,@object
	.size		_ZN39_INTERNAL_28f780e4_4_k_cu_50dd8af4_27484cuda3std3__45__cpo5beginE,(_ZN39_INTERNAL_28f780e4_4_k_cu_50dd8af4_27484cuda3std3__441_GLOBAL__N__28f780e4_4_k_cu_50dd8af4_27486ignoreE - _ZN39_INTERNAL_28f780e4_4_k_cu_50dd8af4_27484cuda3std3__45__cpo5beginE)
_ZN39_INTERNAL_28f780e4_4_k_cu_50dd8af4_27484cuda3std3__45__cpo5beginE:
	.zero		1
	.type		_ZN39_INTERNAL_28f780e4_4_k_cu_50dd8af4_27484cuda3std3__441_GLOBAL__N__28f780e4_4_k_cu_50dd8af4_27486ignoreE,@object
	.size		_ZN39_INTERNAL_28f780e4_4_k_cu_50dd8af4_27484cuda3std3__441_GLOBAL__N__28f780e4_4_k_cu_50dd8af4_27486ignoreE,(_ZN39_INTERNAL_28f780e4_4_k_cu_50dd8af4_27484cute7productE - _ZN39_INTERNAL_28f780e4_4_k_cu_50dd8af4_27484cuda3std3__441_GLOBAL__N__28f780e4_4_k_cu_50dd8af4_27486ignoreE)
_ZN39_INTERNAL_28f780e4_4_k_cu_50dd8af4_27484cuda3std3__441_GLOBAL__N__28f780e4_4_k_cu_50dd8af4_27486ignoreE:
	.zero		1
	.type		_ZN39_INTERNAL_28f780e4_4_k_cu_50dd8af4_27484cute7productE,@object
	.size		_ZN39_INTERNAL_28f780e4_4_k_cu_50dd8af4_27484cute7productE,(_ZN39_INTERNAL_28f780e4_4_k_cu_50dd8af4_27484cuda3std3__45__cpo3endE - _ZN39_INTERNAL_28f780e4_4_k_cu_50dd8af4_27484cute7productE)
_ZN39_INTERNAL_28f780e4_4_k_cu_50dd8af4_27484cute7productE:
	.zero		1
	.type		_ZN39_INTERNAL_28f780e4_4_k_cu_50dd8af4_27484cuda3std3__45__cpo3endE,@object
	.size		_ZN39_INTERNAL_28f780e4_4_k_cu_50dd8af4_27484cuda3std3__45__cpo3endE,(_ZN39_INTERNAL_28f780e4_4_k_cu_50dd8af4_27484cuda3std3__419piecewise_constructE - _ZN39_INTERNAL_28f780e4_4_k_cu_50dd8af4_27484cuda3std3__45__cpo3endE)
_ZN39_INTERNAL_28f780e4_4_k_cu_50dd8af4_27484cuda3std3__45__cpo3endE:
	.zero		1
	.type		_ZN39_INTERNAL_28f780e4_4_k_cu_50dd8af4_27484cuda3std3__419piecewise_constructE,@object
	.size		_ZN39_INTERNAL_28f780e4_4_k_cu_50dd8af4_27484cuda3std3__419piecewise_constructE,(_ZN39_INTERNAL_28f780e4_4_k_cu_50dd8af4_27484cuda3std3__45__cpo4cendE - _ZN39_INTERNAL_28f780e4_4_k_cu_50dd8af4_27484cuda3std3__419piecewise_constructE)
_ZN39_INTERNAL_28f780e4_4_k_cu_50dd8af4_27484cuda3std3__419piecewise_constructE:
	.zero		1
	.type		_ZN39_INTERNAL_28f780e4_4_k_cu_50dd8af4_27484cuda3std3__45__cpo4cendE,@object
	.size		_ZN39_INTERNAL_28f780e4_4_k_cu_50dd8af4_27484cuda3std3__45__cpo4cendE,(_ZN39_INTERNAL_28f780e4_4_k_cu_50dd8af4_27484cuda3std6ranges3__45__cpo4swapE - _ZN39_INTERNAL_28f780e4_4_k_cu_50dd8af4_27484cuda3std3__45__cpo4cendE)
_ZN39_INTERNAL_28f780e4_4_k_cu_50dd8af4_27484cuda3std3__45__cpo4cendE:
	.zero		1
	.type		_ZN39_INTERNAL_28f780e4_4_k_cu_50dd8af4_27484cuda3std6ranges3__45__cpo4swapE,@object
	.size		_ZN39_INTERNAL_28f780e4_4_k_cu_50dd8af4_27484cuda3std6ranges3__45__cpo4swapE,(.L_9 - _ZN39_INTERNAL_28f780e4_4_k_cu_50dd8af4_27484cuda3std6ranges3__45__cpo4swapE)
_ZN39_INTERNAL_28f780e4_4_k_cu_50dd8af4_27484cuda3std6ranges3__45__cpo4swapE:
	.zero		1
.L_9:


//--------------------- .nv.constant0._ZN7cutlass13device_kernelINS_4fmha6kernel28FmhaKernelTmaWarpSpecializedINS1_10collective30FmhaMainloopTmaWarpSpecializedINS_10bfloat16_tEffN4cute5tupleIJNS7_1CILi128EEENS9_ILi64EEENS9_ILi80EEEEEENS8_IJiNS9_ILi1EEENS8_IJiiEEEEEESG_SG_NS4_13DefaultFusionEJEEENS4_15FmhaFwdEpilogueIS6_fNS8_IJSB_SC_SB_EEEEENS2_23IndividualTileSchedulerEJEEEEEvNT_6ParamsE --------------------------
	.section	.nv.constant0._ZN7cutlass13device_kernelINS_4fmha6kernel28FmhaKernelTmaWarpSpecializedINS1_10collective30FmhaMainloopTmaWarpSpecializedINS_10bfloat16_tEffN4cute5tupleIJNS7_1CILi128EEENS9_ILi64EEENS9_ILi80EEEEEENS8_IJiNS9_ILi1EEENS8_IJiiEEEEEESG_SG_NS4_13DefaultFusionEJEEENS4_15FmhaFwdEpilogueIS6_fNS8_IJSB_SC_SB_EEEEENS2_23IndividualTileSchedulerEJEEEEEvNT_6ParamsE,"a",@progbits
	.sectionflags	@""
	.align	4
.nv.constant0._ZN7cutlass13device_kernelINS_4fmha6kernel28FmhaKernelTmaWarpSpecializedINS1_10collective30FmhaMainloopTmaWarpSpecializedINS_10bfloat16_tEffN4cute5tupleIJNS7_1CILi128EEENS9_ILi64EEENS9_ILi80EEEEEENS8_IJiNS9_ILi1EEENS8_IJiiEEEEEESG_SG_NS4_13DefaultFusionEJEEENS4_15FmhaFwdEpilogueIS6_fNS8_IJSB_SC_SB_EEEEENS2_23IndividualTileSchedulerEJEEEEEvNT_6ParamsE:
	.zero		2688


//--------------------- SYMBOLS --------------------------

	.type		.nv.reservedSmem.offset0,@object
	.size		.nv.reservedSmem.offset0,0x4
	.type		__assertfail,@function
